//
// Generated by NVIDIA NVVM Compiler
//
// Compiler Build ID: CL-36424714
// Cuda compilation tools, release 13.0, V13.0.88
// Based on NVVM 20.0.0
//

.version 9.0
.target sm_100
.address_size 64

	// .globl	_Z23mlp_forward_cuda_kernelPfS_S_Piii

.visible .entry _Z23mlp_forward_cuda_kernelPfS_S_Piii(
	.param .u64 .ptr .align 1 _Z23mlp_forward_cuda_kernelPfS_S_Piii_param_0,
	.param .u64 .ptr .align 1 _Z23mlp_forward_cuda_kernelPfS_S_Piii_param_1,
	.param .u64 .ptr .align 1 _Z23mlp_forward_cuda_kernelPfS_S_Piii_param_2,
	.param .u64 .ptr .align 1 _Z23mlp_forward_cuda_kernelPfS_S_Piii_param_3,
	.param .u32 _Z23mlp_forward_cuda_kernelPfS_S_Piii_param_4,
	.param .u32 _Z23mlp_forward_cuda_kernelPfS_S_Piii_param_5
)
{
	.reg .pred 	%p<15>;
	.reg .b32 	%r<74>;
	.reg .b32 	%f<72>;
	.reg .b64 	%rd<32>;
	.reg .b64 	%fd<4>;

	ld.param.u64 	%rd9, [_Z23mlp_forward_cuda_kernelPfS_S_Piii_param_0];
	ld.param.u64 	%rd10, [_Z23mlp_forward_cuda_kernelPfS_S_Piii_param_1];
	ld.param.u64 	%rd8, [_Z23mlp_forward_cuda_kernelPfS_S_Piii_param_2];
	ld.param.u64 	%rd11, [_Z23mlp_forward_cuda_kernelPfS_S_Piii_param_3];
	ld.param.u32 	%r37, [_Z23mlp_forward_cuda_kernelPfS_S_Piii_param_4];
	ld.param.u32 	%r38, [_Z23mlp_forward_cuda_kernelPfS_S_Piii_param_5];
	cvta.to.global.u64 	%rd1, %rd10;
	cvta.to.global.u64 	%rd2, %rd9;
	cvta.to.global.u64 	%rd3, %rd11;
	mov.u32 	%r39, %tid.x;
	mov.u32 	%r40, %ctaid.x;
	mov.u32 	%r41, %ntid.x;
	mad.lo.s32 	%r1, %r40, %r41, %r39;
	mov.u32 	%r42, %tid.y;
	mov.u32 	%r43, %ctaid.y;
	mov.u32 	%r44, %ntid.y;
	mad.lo.s32 	%r2, %r43, %r44, %r42;
	mov.u32 	%r45, %nctaid.y;
	mul.lo.s32 	%r3, %r45, %r44;
	setp.lt.s32 	%p1, %r37, 1;
	@%p1 bra 	$L__BB0_17;
	ld.global.u32 	%r47, [%rd3];
	add.s64 	%rd4, %rd1, 16;
	mul.lo.s32 	%r62, %r3, %r47;
	cvta.to.global.u64 	%rd5, %rd8;
	mov.b32 	%r61, 0;
	mov.u32 	%r63, %r61;
	mov.u32 	%r64, %r61;
	mov.u32 	%r65, %r61;
$L__BB0_2:
	mov.u32 	%r6, %r62;
	setp.ge.s32 	%p2, %r2, %r38;
	add.s32 	%r10, %r61, 1;
	mul.wide.u32 	%rd12, %r61, 4;
	add.s64 	%rd6, %rd3, %rd12;
	ld.global.u32 	%r73, [%rd6+4];
	setp.ge.s32 	%p3, %r1, %r73;
	ld.global.u32 	%r72, [%rd6];
	or.pred  	%p4, %p3, %p2;
	@%p4 bra 	$L__BB0_16;
	setp.lt.s32 	%p5, %r72, 1;
	add.s32 	%r48, %r6, %r1;
	mad.lo.s32 	%r49, %r73, %r2, %r48;
	mul.wide.s32 	%rd13, %r49, 4;
	add.s64 	%rd7, %rd2, %rd13;
	ld.global.f32 	%f71, [%rd7];
	@%p5 bra 	$L__BB0_15;
	mad.lo.s32 	%r13, %r72, %r2, %r63;
	mad.lo.s32 	%r14, %r72, %r1, %r64;
	and.b32  	%r15, %r72, 7;
	setp.lt.u32 	%p6, %r72, 8;
	mov.b32 	%r70, 0;
	@%p6 bra 	$L__BB0_7;
	and.b32  	%r70, %r72, 2147483640;
	neg.s32 	%r68, %r70;
	mov.u32 	%r66, %r14;
	mov.u32 	%r67, %r13;
$L__BB0_6:
	.pragma "nounroll";
	mul.wide.s32 	%rd14, %r67, 4;
	add.s64 	%rd15, %rd2, %rd14;
	mul.wide.s32 	%rd16, %r66, 4;
	add.s64 	%rd17, %rd4, %rd16;
	ld.global.f32 	%f11, [%rd15];
	ld.global.f32 	%f12, [%rd17+-16];
	fma.rn.f32 	%f13, %f11, %f12, %f71;
	st.global.f32 	[%rd7], %f13;
	ld.global.f32 	%f14, [%rd15+4];
	ld.global.f32 	%f15, [%rd17+-12];
	fma.rn.f32 	%f16, %f14, %f15, %f13;
	st.global.f32 	[%rd7], %f16;
	ld.global.f32 	%f17, [%rd15+8];
	ld.global.f32 	%f18, [%rd17+-8];
	fma.rn.f32 	%f19, %f17, %f18, %f16;
	st.global.f32 	[%rd7], %f19;
	ld.global.f32 	%f20, [%rd15+12];
	ld.global.f32 	%f21, [%rd17+-4];
	fma.rn.f32 	%f22, %f20, %f21, %f19;
	st.global.f32 	[%rd7], %f22;
	ld.global.f32 	%f23, [%rd15+16];
	ld.global.f32 	%f24, [%rd17];
	fma.rn.f32 	%f25, %f23, %f24, %f22;
	st.global.f32 	[%rd7], %f25;
	ld.global.f32 	%f26, [%rd15+20];
	ld.global.f32 	%f27, [%rd17+4];
	fma.rn.f32 	%f28, %f26, %f27, %f25;
	st.global.f32 	[%rd7], %f28;
	ld.global.f32 	%f29, [%rd15+24];
	ld.global.f32 	%f30, [%rd17+8];
	fma.rn.f32 	%f31, %f29, %f30, %f28;
	st.global.f32 	[%rd7], %f31;
	ld.global.f32 	%f32, [%rd15+28];
	ld.global.f32 	%f33, [%rd17+12];
	fma.rn.f32 	%f71, %f32, %f33, %f31;
	st.global.f32 	[%rd7], %f71;
	add.s32 	%r68, %r68, 8;
	add.s32 	%r67, %r67, 8;
	add.s32 	%r66, %r66, 8;
	setp.ne.s32 	%p7, %r68, 0;
	@%p7 bra 	$L__BB0_6;
$L__BB0_7:
	setp.eq.s32 	%p8, %r15, 0;
	@%p8 bra 	$L__BB0_15;
	and.b32  	%r25, %r72, 3;
	setp.lt.u32 	%p9, %r15, 4;
	@%p9 bra 	$L__BB0_10;
	add.s32 	%r51, %r13, %r70;
	mul.wide.s32 	%rd18, %r51, 4;
	add.s64 	%rd19, %rd2, %rd18;
	ld.global.f32 	%f34, [%rd19];
	add.s32 	%r52, %r14, %r70;
	mul.wide.s32 	%rd20, %r52, 4;
	add.s64 	%rd21, %rd1, %rd20;
	ld.global.f32 	%f35, [%rd21];
	fma.rn.f32 	%f36, %f34, %f35, %f71;
	st.global.f32 	[%rd7], %f36;
	ld.global.f32 	%f37, [%rd19+4];
	ld.global.f32 	%f38, [%rd21+4];
	fma.rn.f32 	%f39, %f37, %f38, %f36;
	st.global.f32 	[%rd7], %f39;
	ld.global.f32 	%f40, [%rd19+8];
	ld.global.f32 	%f41, [%rd21+8];
	fma.rn.f32 	%f42, %f40, %f41, %f39;
	st.global.f32 	[%rd7], %f42;
	ld.global.f32 	%f43, [%rd19+12];
	ld.global.f32 	%f44, [%rd21+12];
	fma.rn.f32 	%f71, %f43, %f44, %f42;
	st.global.f32 	[%rd7], %f71;
	add.s32 	%r70, %r70, 4;
$L__BB0_10:
	setp.eq.s32 	%p10, %r25, 0;
	@%p10 bra 	$L__BB0_15;
	setp.eq.s32 	%p11, %r25, 1;
	@%p11 bra 	$L__BB0_13;
	add.s32 	%r53, %r13, %r70;
	mul.wide.s32 	%rd22, %r53, 4;
	add.s64 	%rd23, %rd2, %rd22;
	ld.global.f32 	%f45, [%rd23];
	add.s32 	%r54, %r14, %r70;
	mul.wide.s32 	%rd24, %r54, 4;
	add.s64 	%rd25, %rd1, %rd24;
	ld.global.f32 	%f46, [%rd25];
	fma.rn.f32 	%f47, %f45, %f46, %f71;
	st.global.f32 	[%rd7], %f47;
	ld.global.f32 	%f48, [%rd23+4];
	ld.global.f32 	%f49, [%rd25+4];
	fma.rn.f32 	%f71, %f48, %f49, %f47;
	st.global.f32 	[%rd7], %f71;
	add.s32 	%r70, %r70, 2;
$L__BB0_13:
	and.b32  	%r55, %r72, 1;
	setp.eq.b32 	%p12, %r55, 1;
	not.pred 	%p13, %p12;
	@%p13 bra 	$L__BB0_15;
	add.s32 	%r56, %r13, %r70;
	mul.wide.s32 	%rd26, %r56, 4;
	add.s64 	%rd27, %rd2, %rd26;
	ld.global.f32 	%f50, [%rd27];
	add.s32 	%r57, %r14, %r70;
	mul.wide.s32 	%rd28, %r57, 4;
	add.s64 	%rd29, %rd1, %rd28;
	ld.global.f32 	%f51, [%rd29];
	fma.rn.f32 	%f71, %f50, %f51, %f71;
	st.global.f32 	[%rd7], %f71;
$L__BB0_15:
	add.s32 	%r58, %r65, %r1;
	mul.wide.s32 	%rd30, %r58, 4;
	add.s64 	%rd31, %rd5, %rd30;
	ld.global.f32 	%f52, [%rd31];
	add.f32 	%f53, %f52, %f71;
	fma.rn.f32 	%f54, %f53, 0fBBBB989D, 0f3F000000;
	cvt.sat.f32.f32 	%f55, %f54;
	mov.f32 	%f56, 0f4B400001;
	mov.f32 	%f57, 0f437C0000;
	fma.rm.f32 	%f58, %f55, %f57, %f56;
	add.f32 	%f59, %f58, 0fCB40007F;
	neg.f32 	%f60, %f59;
	fma.rn.f32 	%f61, %f53, 0fBFB8AA3B, %f60;
	fma.rn.f32 	%f62, %f53, 0fB2A57060, %f61;
	mov.b32 	%r59, %f58;
	shl.b32 	%r60, %r59, 23;
	mov.b32 	%f63, %r60;
	ex2.approx.ftz.f32 	%f64, %f62;
	mul.f32 	%f65, %f64, %f63;
	cvt.f64.f32 	%fd1, %f65;
	add.f64 	%fd2, %fd1, 0d3FF0000000000000;
	rcp.rn.f64 	%fd3, %fd2;
	cvt.rn.f32.f64 	%f66, %fd3;
	st.global.f32 	[%rd7], %f66;
	ld.global.u32 	%r73, [%rd6+4];
	ld.global.u32 	%r72, [%rd6];
$L__BB0_16:
	mad.lo.s32 	%r64, %r73, %r72, %r64;
	add.s32 	%r65, %r73, %r65;
	mad.lo.s32 	%r62, %r3, %r73, %r6;
	bar.sync 	0;
	setp.ne.s32 	%p14, %r10, %r37;
	mov.u32 	%r61, %r10;
	mov.u32 	%r63, %r6;
	@%p14 bra 	$L__BB0_2;
$L__BB0_17:
	ret;

}
	// .globl	_Z24mlp_backward_cuda_kernelPfS_S_S_Piiii
.visible .entry _Z24mlp_backward_cuda_kernelPfS_S_S_Piiii(
	.param .u64 .ptr .align 1 _Z24mlp_backward_cuda_kernelPfS_S_S_Piiii_param_0,
	.param .u64 .ptr .align 1 _Z24mlp_backward_cuda_kernelPfS_S_S_Piiii_param_1,
	.param .u64 .ptr .align 1 _Z24mlp_backward_cuda_kernelPfS_S_S_Piiii_param_2,
	.param .u64 .ptr .align 1 _Z24mlp_backward_cuda_kernelPfS_S_S_Piiii_param_3,
	.param .u64 .ptr .align 1 _Z24mlp_backward_cuda_kernelPfS_S_S_Piiii_param_4,
	.param .u32 _Z24mlp_backward_cuda_kernelPfS_S_S_Piiii_param_5,
	.param .u32 _Z24mlp_backward_cuda_kernelPfS_S_S_Piiii_param_6,
	.param .u32 _Z24mlp_backward_cuda_kernelPfS_S_S_Piiii_param_7
)
{
	.reg .pred 	%p<18>;
	.reg .b32 	%r<79>;
	.reg .b32 	%f<127>;
	.reg .b64 	%rd<68>;

	ld.param.u64 	%rd9, [_Z24mlp_backward_cuda_kernelPfS_S_S_Piiii_param_0];
	ld.param.u64 	%rd10, [_Z24mlp_backward_cuda_kernelPfS_S_S_Piiii_param_1];
	ld.param.u64 	%rd11, [_Z24mlp_backward_cuda_kernelPfS_S_S_Piiii_param_2];
	ld.param.u64 	%rd12, [_Z24mlp_backward_cuda_kernelPfS_S_S_Piiii_param_3];
	ld.param.u64 	%rd13, [_Z24mlp_backward_cuda_kernelPfS_S_S_Piiii_param_4];
	ld.param.u32 	%r37, [_Z24mlp_backward_cuda_kernelPfS_S_S_Piiii_param_5];
	ld.param.u32 	%r38, [_Z24mlp_backward_cuda_kernelPfS_S_S_Piiii_param_6];
	ld.param.u32 	%r39, [_Z24mlp_backward_cuda_kernelPfS_S_S_Piiii_param_7];
	cvta.to.global.u64 	%rd1, %rd11;
	cvta.to.global.u64 	%rd2, %rd10;
	cvta.to.global.u64 	%rd3, %rd12;
	cvta.to.global.u64 	%rd4, %rd9;
	cvta.to.global.u64 	%rd5, %rd13;
	mov.u32 	%r40, %tid.x;
	mov.u32 	%r41, %ctaid.x;
	mov.u32 	%r42, %ntid.x;
	mad.lo.s32 	%r1, %r41, %r42, %r40;
	mov.u32 	%r43, %tid.y;
	mov.u32 	%r44, %ctaid.y;
	mov.u32 	%r45, %ntid.y;
	mad.lo.s32 	%r2, %r44, %r45, %r43;
	mov.u32 	%r46, %nctaid.y;
	mul.lo.s32 	%r3, %r46, %r45;
	setp.lt.s32 	%p1, %r37, 2;
	@%p1 bra 	$L__BB1_18;
	ld.global.u32 	%r48, [%rd5];
	mul.lo.s32 	%r4, %r38, %r2;
	add.s32 	%r5, %r37, -2;
	mul.lo.s32 	%r69, %r3, %r48;
	mov.b32 	%r68, 0;
	mov.u32 	%r70, %r68;
	mov.u32 	%r71, %r68;
$L__BB1_2:
	mov.u32 	%r9, %r70;
	mov.u32 	%r70, %r69;
	setp.ge.s32 	%p2, %r2, %r39;
	mul.wide.u32 	%rd14, %r68, 4;
	add.s64 	%rd6, %rd5, %rd14;
	ld.global.u32 	%r11, [%rd6];
	setp.ge.s32 	%p3, %r1, %r11;
	or.pred  	%p4, %p3, %p2;
	@%p4 bra 	$L__BB1_4;
	add.s32 	%r49, %r9, %r1;
	mad.lo.s32 	%r50, %r11, %r2, %r49;
	mul.wide.s32 	%rd15, %r50, 4;
	add.s64 	%rd16, %rd4, %rd15;
	ld.global.f32 	%f1, [%rd16];
	mov.f32 	%f2, 0f3F800000;
	sub.f32 	%f3, %f2, %f1;
	mul.f32 	%f4, %f1, %f3;
	add.s64 	%rd17, %rd3, %rd15;
	ld.global.f32 	%f5, [%rd17];
	mul.f32 	%f6, %f5, %f4;
	st.global.f32 	[%rd17], %f6;
$L__BB1_4:
	setp.ge.s32 	%p5, %r2, %r39;
	bar.sync 	0;
	ld.global.u32 	%r12, [%rd6+4];
	setp.ge.s32 	%p6, %r1, %r12;
	or.pred  	%p7, %p6, %p5;
	@%p7 bra 	$L__BB1_17;
	ld.global.u32 	%r13, [%rd6];
	setp.lt.s32 	%p8, %r13, 1;
	@%p8 bra 	$L__BB1_17;
	mad.lo.s32 	%r14, %r13, %r2, %r9;
	add.s32 	%r15, %r71, %r1;
	add.s32 	%r52, %r70, %r1;
	mad.lo.s32 	%r53, %r12, %r2, %r52;
	mul.wide.s32 	%rd18, %r53, 4;
	add.s64 	%rd7, %rd3, %rd18;
	add.s64 	%rd8, %rd4, %rd18;
	and.b32  	%r16, %r13, 7;
	setp.lt.u32 	%p9, %r13, 8;
	mov.b32 	%r77, 0;
	@%p9 bra 	$L__BB1_9;
	and.b32  	%r77, %r13, 2147483640;
	neg.s32 	%r75, %r77;
	add.s32 	%r54, %r1, %r4;
	add.s32 	%r74, %r54, %r71;
	mov.u32 	%r72, %r14;
	mov.u32 	%r73, %r15;
$L__BB1_8:
	.pragma "nounroll";
	mul.wide.s32 	%rd19, %r72, 4;
	add.s64 	%rd20, %rd3, %rd19;
	ld.global.f32 	%f7, [%rd20];
	mul.wide.s32 	%rd21, %r73, 4;
	add.s64 	%rd22, %rd2, %rd21;
	ld.global.f32 	%f8, [%rd22];
	ld.global.f32 	%f9, [%rd7];
	fma.rn.f32 	%f10, %f7, %f8, %f9;
	st.global.f32 	[%rd7], %f10;
	ld.global.f32 	%f11, [%rd20];
	ld.global.f32 	%f12, [%rd8];
	mul.wide.s32 	%rd23, %r74, 4;
	add.s64 	%rd24, %rd1, %rd23;
	ld.global.f32 	%f13, [%rd24];
	fma.rn.f32 	%f14, %f11, %f12, %f13;
	st.global.f32 	[%rd24], %f14;
	ld.global.f32 	%f15, [%rd20+4];
	mul.wide.s32 	%rd25, %r12, 4;
	add.s64 	%rd26, %rd22, %rd25;
	ld.global.f32 	%f16, [%rd26];
	ld.global.f32 	%f17, [%rd7];
	fma.rn.f32 	%f18, %f15, %f16, %f17;
	st.global.f32 	[%rd7], %f18;
	ld.global.f32 	%f19, [%rd20+4];
	ld.global.f32 	%f20, [%rd8];
	add.s64 	%rd27, %rd24, %rd25;
	ld.global.f32 	%f21, [%rd27];
	fma.rn.f32 	%f22, %f19, %f20, %f21;
	st.global.f32 	[%rd27], %f22;
	ld.global.f32 	%f23, [%rd20+8];
	add.s64 	%rd28, %rd26, %rd25;
	ld.global.f32 	%f24, [%rd28];
	ld.global.f32 	%f25, [%rd7];
	fma.rn.f32 	%f26, %f23, %f24, %f25;
	st.global.f32 	[%rd7], %f26;
	ld.global.f32 	%f27, [%rd20+8];
	ld.global.f32 	%f28, [%rd8];
	add.s64 	%rd29, %rd27, %rd25;
	ld.global.f32 	%f29, [%rd29];
	fma.rn.f32 	%f30, %f27, %f28, %f29;
	st.global.f32 	[%rd29], %f30;
	ld.global.f32 	%f31, [%rd20+12];
	add.s64 	%rd30, %rd28, %rd25;
	ld.global.f32 	%f32, [%rd30];
	ld.global.f32 	%f33, [%rd7];
	fma.rn.f32 	%f34, %f31, %f32, %f33;
	st.global.f32 	[%rd7], %f34;
	ld.global.f32 	%f35, [%rd20+12];
	ld.global.f32 	%f36, [%rd8];
	add.s64 	%rd31, %rd29, %rd25;
	ld.global.f32 	%f37, [%rd31];
	fma.rn.f32 	%f38, %f35, %f36, %f37;
	st.global.f32 	[%rd31], %f38;
	ld.global.f32 	%f39, [%rd20+16];
	add.s64 	%rd32, %rd30, %rd25;
	ld.global.f32 	%f40, [%rd32];
	ld.global.f32 	%f41, [%rd7];
	fma.rn.f32 	%f42, %f39, %f40, %f41;
	st.global.f32 	[%rd7], %f42;
	ld.global.f32 	%f43, [%rd20+16];
	ld.global.f32 	%f44, [%rd8];
	add.s64 	%rd33, %rd31, %rd25;
	ld.global.f32 	%f45, [%rd33];
	fma.rn.f32 	%f46, %f43, %f44, %f45;
	st.global.f32 	[%rd33], %f46;
	ld.global.f32 	%f47, [%rd20+20];
	add.s64 	%rd34, %rd32, %rd25;
	ld.global.f32 	%f48, [%rd34];
	ld.global.f32 	%f49, [%rd7];
	fma.rn.f32 	%f50, %f47, %f48, %f49;
	st.global.f32 	[%rd7], %f50;
	ld.global.f32 	%f51, [%rd20+20];
	ld.global.f32 	%f52, [%rd8];
	add.s64 	%rd35, %rd33, %rd25;
	ld.global.f32 	%f53, [%rd35];
	fma.rn.f32 	%f54, %f51, %f52, %f53;
	st.global.f32 	[%rd35], %f54;
	ld.global.f32 	%f55, [%rd20+24];
	add.s64 	%rd36, %rd34, %rd25;
	ld.global.f32 	%f56, [%rd36];
	ld.global.f32 	%f57, [%rd7];
	fma.rn.f32 	%f58, %f55, %f56, %f57;
	st.global.f32 	[%rd7], %f58;
	ld.global.f32 	%f59, [%rd20+24];
	ld.global.f32 	%f60, [%rd8];
	add.s64 	%rd37, %rd35, %rd25;
	ld.global.f32 	%f61, [%rd37];
	fma.rn.f32 	%f62, %f59, %f60, %f61;
	st.global.f32 	[%rd37], %f62;
	ld.global.f32 	%f63, [%rd20+28];
	add.s64 	%rd38, %rd36, %rd25;
	ld.global.f32 	%f64, [%rd38];
	ld.global.f32 	%f65, [%rd7];
	fma.rn.f32 	%f66, %f63, %f64, %f65;
	st.global.f32 	[%rd7], %f66;
	ld.global.f32 	%f67, [%rd20+28];
	ld.global.f32 	%f68, [%rd8];
	add.s64 	%rd39, %rd37, %rd25;
	ld.global.f32 	%f69, [%rd39];
	fma.rn.f32 	%f70, %f67, %f68, %f69;
	st.global.f32 	[%rd39], %f70;
	add.s32 	%r75, %r75, 8;
	shl.b32 	%r55, %r12, 3;
	add.s32 	%r74, %r74, %r55;
	add.s32 	%r73, %r73, %r55;
	add.s32 	%r72, %r72, 8;
	setp.ne.s32 	%p10, %r75, 0;
	@%p10 bra 	$L__BB1_8;
$L__BB1_9:
	setp.eq.s32 	%p11, %r16, 0;
	@%p11 bra 	$L__BB1_17;
	and.b32  	%r29, %r13, 3;
	setp.lt.u32 	%p12, %r16, 4;
	@%p12 bra 	$L__BB1_12;
	add.s32 	%r56, %r14, %r77;
	mul.wide.s32 	%rd40, %r56, 4;
	add.s64 	%rd41, %rd3, %rd40;
	ld.global.f32 	%f71, [%rd41];
	mad.lo.s32 	%r57, %r77, %r12, %r15;
	mul.wide.s32 	%rd42, %r57, 4;
	add.s64 	%rd43, %rd2, %rd42;
	ld.global.f32 	%f72, [%rd43];
	ld.global.f32 	%f73, [%rd7];
	fma.rn.f32 	%f74, %f71, %f72, %f73;
	st.global.f32 	[%rd7], %f74;
	ld.global.f32 	%f75, [%rd41];
	ld.global.f32 	%f76, [%rd8];
	add.s32 	%r58, %r57, %r4;
	mul.wide.s32 	%rd44, %r58, 4;
	add.s64 	%rd45, %rd1, %rd44;
	ld.global.f32 	%f77, [%rd45];
	fma.rn.f32 	%f78, %f75, %f76, %f77;
	st.global.f32 	[%rd45], %f78;
	ld.global.f32 	%f79, [%rd41+4];
	mul.wide.s32 	%rd46, %r12, 4;
	add.s64 	%rd47, %rd43, %rd46;
	ld.global.f32 	%f80, [%rd47];
	ld.global.f32 	%f81, [%rd7];
	fma.rn.f32 	%f82, %f79, %f80, %f81;
	st.global.f32 	[%rd7], %f82;
	ld.global.f32 	%f83, [%rd41+4];
	ld.global.f32 	%f84, [%rd8];
	add.s64 	%rd48, %rd45, %rd46;
	ld.global.f32 	%f85, [%rd48];
	fma.rn.f32 	%f86, %f83, %f84, %f85;
	st.global.f32 	[%rd48], %f86;
	ld.global.f32 	%f87, [%rd41+8];
	add.s64 	%rd49, %rd47, %rd46;
	ld.global.f32 	%f88, [%rd49];
	ld.global.f32 	%f89, [%rd7];
	fma.rn.f32 	%f90, %f87, %f88, %f89;
	st.global.f32 	[%rd7], %f90;
	ld.global.f32 	%f91, [%rd41+8];
	ld.global.f32 	%f92, [%rd8];
	add.s64 	%rd50, %rd48, %rd46;
	ld.global.f32 	%f93, [%rd50];
	fma.rn.f32 	%f94, %f91, %f92, %f93;
	st.global.f32 	[%rd50], %f94;
	ld.global.f32 	%f95, [%rd41+12];
	add.s64 	%rd51, %rd49, %rd46;
	ld.global.f32 	%f96, [%rd51];
	ld.global.f32 	%f97, [%rd7];
	fma.rn.f32 	%f98, %f95, %f96, %f97;
	st.global.f32 	[%rd7], %f98;
	ld.global.f32 	%f99, [%rd41+12];
	ld.global.f32 	%f100, [%rd8];
	add.s64 	%rd52, %rd50, %rd46;
	ld.global.f32 	%f101, [%rd52];
	fma.rn.f32 	%f102, %f99, %f100, %f101;
	st.global.f32 	[%rd52], %f102;
	add.s32 	%r77, %r77, 4;
$L__BB1_12:
	setp.eq.s32 	%p13, %r29, 0;
	@%p13 bra 	$L__BB1_17;
	setp.eq.s32 	%p14, %r29, 1;
	@%p14 bra 	$L__BB1_15;
	add.s32 	%r59, %r14, %r77;
	mul.wide.s32 	%rd53, %r59, 4;
	add.s64 	%rd54, %rd3, %rd53;
	ld.global.f32 	%f103, [%rd54];
	mad.lo.s32 	%r60, %r77, %r12, %r15;
	mul.wide.s32 	%rd55, %r60, 4;
	add.s64 	%rd56, %rd2, %rd55;
	ld.global.f32 	%f104, [%rd56];
	ld.global.f32 	%f105, [%rd7];
	fma.rn.f32 	%f106, %f103, %f104, %f105;
	st.global.f32 	[%rd7], %f106;
	ld.global.f32 	%f107, [%rd54];
	ld.global.f32 	%f108, [%rd8];
	add.s32 	%r61, %r60, %r4;
	mul.wide.s32 	%rd57, %r61, 4;
	add.s64 	%rd58, %rd1, %rd57;
	ld.global.f32 	%f109, [%rd58];
	fma.rn.f32 	%f110, %f107, %f108, %f109;
	st.global.f32 	[%rd58], %f110;
	ld.global.f32 	%f111, [%rd54+4];
	mul.wide.s32 	%rd59, %r12, 4;
	add.s64 	%rd60, %rd56, %rd59;
	ld.global.f32 	%f112, [%rd60];
	ld.global.f32 	%f113, [%rd7];
	fma.rn.f32 	%f114, %f111, %f112, %f113;
	st.global.f32 	[%rd7], %f114;
	ld.global.f32 	%f115, [%rd54+4];
	ld.global.f32 	%f116, [%rd8];
	add.s64 	%rd61, %rd58, %rd59;
	ld.global.f32 	%f117, [%rd61];
	fma.rn.f32 	%f118, %f115, %f116, %f117;
	st.global.f32 	[%rd61], %f118;
	add.s32 	%r77, %r77, 2;
$L__BB1_15:
	and.b32  	%r62, %r13, 1;
	setp.eq.b32 	%p15, %r62, 1;
	not.pred 	%p16, %p15;
	@%p16 bra 	$L__BB1_17;
	add.s32 	%r63, %r14, %r77;
	mul.wide.s32 	%rd62, %r63, 4;
	add.s64 	%rd63, %rd3, %rd62;
	ld.global.f32 	%f119, [%rd63];
	mad.lo.s32 	%r64, %r77, %r12, %r15;
	mul.wide.s32 	%rd64, %r64, 4;
	add.s64 	%rd65, %rd2, %rd64;
	ld.global.f32 	%f120, [%rd65];
	ld.global.f32 	%f121, [%rd7];
	fma.rn.f32 	%f122, %f119, %f120, %f121;
	st.global.f32 	[%rd7], %f122;
	ld.global.f32 	%f123, [%rd63];
	ld.global.f32 	%f124, [%rd8];
	add.s32 	%r65, %r64, %r4;
	mul.wide.s32 	%rd66, %r65, 4;
	add.s64 	%rd67, %rd1, %rd66;
	ld.global.f32 	%f125, [%rd67];
	fma.rn.f32 	%f126, %f123, %f124, %f125;
	st.global.f32 	[%rd67], %f126;
$L__BB1_17:
	ld.global.u32 	%r66, [%rd6];
	ld.global.u32 	%r67, [%rd6+4];
	mad.lo.s32 	%r71, %r67, %r66, %r71;
	mad.lo.s32 	%r69, %r3, %r67, %r70;
	bar.sync 	0;
	setp.ne.s32 	%p17, %r68, %r5;
	add.s32 	%r68, %r68, 1;
	@%p17 bra 	$L__BB1_2;
$L__BB1_18:
	ret;

}


// ===== COMPILED SASS (sm_100) =====

	.target	sm_100

	.elftype	@"ET_EXEC"


//--------------------- .note.nv.tkinfo           --------------------------
	.section	.note.nv.tkinfo,"",@"SHT_NOTE"
	.sectionflags	@"SHF_NOTE_NV_TKINFO"
	.tkinfo
        /*0018*/ 	.word	0x00000002
        /*0030*/ 	.string	""
        /*0030*/ 	.string	"ptxas"
        /*0030*/ 	.string	"Cuda compilation tools, release 13.0, V13.0.88"
        /*0030*/ 	.string	"Build cuda_13.0.r13.0/compiler.36424714_0"
        /*0030*/ 	.string	"-arch sm_100 -m 64 "



//--------------------- .note.nv.cuinfo           --------------------------
	.section	.note.nv.cuinfo,"",@"SHT_NOTE"
	.sectionflags	@"SHF_NOTE_NV_CUINFO"
        /*0018*/ 	.short	0x0002
        /*001a*/ 	.short	0x0064
        /*001c*/ 	.short	0x0082
	.zero		2


//--------------------- .nv.info                  --------------------------
	.section	.nv.info,"",@"SHT_CUDA_INFO"
	.align	4


	//----- nvinfo : EIATTR_REGCOUNT
	.align		4
        /*0000*/ 	.byte	0x04, 0x2f
        /*0002*/ 	.short	(.L_1 - .L_0)
	.align		4
.L_0:
        /*0004*/ 	.word	index@(_Z23mlp_forward_cuda_kernelPfS_S_Piii)
        /*0008*/ 	.word	0x00000020


	//----- nvinfo : EIATTR_FRAME_SIZE
	.align		4
.L_1:
        /*000c*/ 	.byte	0x04, 0x11
        /*000e*/ 	.short	(.L_3 - .L_2)
	.align		4
.L_2:
        /*0010*/ 	.word	index@($__internal_0_$__cuda_sm20_dblrcp_rn_slowpath_v3)
        /*0014*/ 	.word	0x00000000


	//----- nvinfo : EIATTR_FRAME_SIZE
	.align		4
.L_3:
        /*0018*/ 	.byte	0x04, 0x11
        /*001a*/ 	.short	(.L_5 - .L_4)
	.align		4
.L_4:
        /*001c*/ 	.word	index@(_Z23mlp_forward_cuda_kernelPfS_S_Piii)
        /*0020*/ 	.word	0x00000000


	//----- nvinfo : EIATTR_REGCOUNT
	.align		4
.L_5:
        /*0024*/ 	.byte	0x04, 0x2f
        /*0026*/ 	.short	(.L_7 - .L_6)
	.align		4
.L_6:
        /*0028*/ 	.word	index@(_Z24mlp_backward_cuda_kernelPfS_S_S_Piiii)
        /*002c*/ 	.word	0x00000020


	//----- nvinfo : EIATTR_FRAME_SIZE
	.align		4
.L_7:
        /*0030*/ 	.byte	0x04, 0x11
        /*0032*/ 	.short	(.L_9 - .L_8)
	.align		4
.L_8:
        /*0034*/ 	.word	index@(_Z24mlp_backward_cuda_kernelPfS_S_S_Piiii)
        /*0038*/ 	.word	0x00000000


	//----- nvinfo : EIATTR_MIN_STACK_SIZE
	.align		4
.L_9:
        /*003c*/ 	.byte	0x04, 0x12
        /*003e*/ 	.short	(.L_11 - .L_10)
	.align		4
.L_10:
        /*0040*/ 	.word	index@(_Z24mlp_backward_cuda_kernelPfS_S_S_Piiii)
        /*0044*/ 	.word	0x00000000


	//----- nvinfo : EIATTR_MIN_STACK_SIZE
	.align		4
.L_11:
        /*0048*/ 	.byte	0x04, 0x12
        /*004a*/ 	.short	(.L_13 - .L_12)
	.align		4
.L_12:
        /*004c*/ 	.word	index@(_Z23mlp_forward_cuda_kernelPfS_S_Piii)
        /*0050*/ 	.word	0x00000000
.L_13:


//--------------------- .nv.compat                --------------------------
	.section	.nv.compat,"",@"SHT_CUDA_COMPAT_INFO"
	.align	4
        /*0000*/ 	.byte	0x02, 0x09, 0x00, 0x00, 0x02, 0x02, 0x01, 0x00, 0x02, 0x05, 0x05, 0x00, 0x03, 0x07, 0x01, 0x01
        /*0010*/ 	.byte	0x02, 0x03, 0x00, 0x00, 0x02, 0x06, 0x01, 0x00, 0x04, 0x0b, 0x08, 0x00, 0x01, 0x00, 0x00, 0x00
        /*0020*/ 	.byte	0x00, 0x00, 0x00, 0x00


//--------------------- .nv.info._Z24mlp_backward_cuda_kernelPfS_S_S_Piiii --------------------------
	.section	.nv.info._Z24mlp_backward_cuda_kernelPfS_S_S_Piiii,"",@"SHT_CUDA_INFO"
	.sectionflags	@""
	.align	4


	//----- nvinfo : EIATTR_CUDA_API_VERSION
	.align		4
        /*0000*/ 	.byte	0x04, 0x37
        /*0002*/ 	.short	(.L_15 - .L_14)
.L_14:
        /*0004*/ 	.word	0x00000082


	//----- nvinfo : EIATTR_KPARAM_INFO
	.align		4
.L_15:
        /*0008*/ 	.byte	0x04, 0x17
        /*000a*/ 	.short	(.L_17 - .L_16)
.L_16:
        /*000c*/ 	.word	0x00000000
        /*0010*/ 	.short	0x0007
        /*0012*/ 	.short	0x0030
        /*0014*/ 	.byte	0x00, 0xf0, 0x11, 0x00


	//----- nvinfo : EIATTR_KPARAM_INFO
	.align		4
.L_17:
        /*0018*/ 	.byte	0x04, 0x17
        /*001a*/ 	.short	(.L_19 - .L_18)
.L_18:
        /*001c*/ 	.word	0x00000000
        /*0020*/ 	.short	0x0006
        /*0022*/ 	.short	0x002c
        /*0024*/ 	.byte	0x00, 0xf0, 0x11, 0x00


	//----- nvinfo : EIATTR_KPARAM_INFO
	.align		4
.L_19:
        /*0028*/ 	.byte	0x04, 0x17
        /*002a*/ 	.short	(.L_21 - .L_20)
.L_20:
        /*002c*/ 	.word	0x00000000
        /*0030*/ 	.short	0x0005
        /*0032*/ 	.short	0x0028
        /*0034*/ 	.byte	0x00, 0xf0, 0x11, 0x00


	//----- nvinfo : EIATTR_KPARAM_INFO
	.align		4
.L_21:
        /*0038*/ 	.byte	0x04, 0x17
        /*003a*/ 	.short	(.L_23 - .L_22)
.L_22:
        /*003c*/ 	.word	0x00000000
        /*0040*/ 	.short	0x0004
        /*0042*/ 	.short	0x0020
        /*0044*/ 	.byte	0x00, 0xf5, 0x21, 0x00


	//----- nvinfo : EIATTR_KPARAM_INFO
	.align		4
.L_23:
        /*0048*/ 	.byte	0x04, 0x17
        /*004a*/ 	.short	(.L_25 - .L_24)
.L_24:
        /*004c*/ 	.word	0x00000000
        /*0050*/ 	.short	0x0003
        /*0052*/ 	.short	0x0018
        /*0054*/ 	.byte	0x00, 0xf5, 0x21, 0x00


	//----- nvinfo : EIATTR_KPARAM_INFO
	.align		4
.L_25:
        /*0058*/ 	.byte	0x04, 0x17
        /*005a*/ 	.short	(.L_27 - .L_26)
.L_26:
        /*005c*/ 	.word	0x00000000
        /*0060*/ 	.short	0x0002
        /*0062*/ 	.short	0x0010
        /*0064*/ 	.byte	0x00, 0xf5, 0x21, 0x00


	//----- nvinfo : EIATTR_KPARAM_INFO
	.align		4
.L_27:
        /*0068*/ 	.byte	0x04, 0x17
        /*006a*/ 	.short	(.L_29 - .L_28)
.L_28:
        /*006c*/ 	.word	0x00000000
        /*0070*/ 	.short	0x0001
        /*0072*/ 	.short	0x0008
        /*0074*/ 	.byte	0x00, 0xf5, 0x21, 0x00


	//----- nvinfo : EIATTR_KPARAM_INFO
	.align		4
.L_29:
        /*0078*/ 	.byte	0x04, 0x17
        /*007a*/ 	.short	(.L_31 - .L_30)
.L_30:
        /*007c*/ 	.word	0x00000000
        /*0080*/ 	.short	0x0000
        /*0082*/ 	.short	0x0000
        /*0084*/ 	.byte	0x00, 0xf5, 0x21, 0x00


	//----- nvinfo : EIATTR_SPARSE_MMA_MASK
	.align		4
.L_31:
        /*0088*/ 	.byte	0x03, 0x50
        /*008a*/ 	.short	0x0000


	//----- nvinfo : EIATTR_MAXREG_COUNT
	.align		4
        /*008c*/ 	.byte	0x03, 0x1b
        /*008e*/ 	.short	0x00ff


	//----- nvinfo : EIATTR_NUM_BARRIERS
	.align		4
        /*0090*/ 	.byte	0x02, 0x4c
        /*0092*/ 	.byte	0x01
	.zero		1


	//----- nvinfo : EIATTR_MERCURY_ISA_VERSION
	.align		4
        /*0094*/ 	.byte	0x03, 0x5f
        /*0096*/ 	.short	0x0101


	//----- nvinfo : EIATTR_VRC_CTA_INIT_COUNT
	.align		4
        /*0098*/ 	.byte	0x02, 0x4a
	.zero		1
	.zero		1


	//----- nvinfo : EIATTR_EXIT_INSTR_OFFSETS
	.align		4
        /*009c*/ 	.byte	0x04, 0x1c
        /*009e*/ 	.short	(.L_33 - .L_32)


	//   ....[0]....
.L_32:
        /*00a0*/ 	.word	0x00000060


	//   ....[1]....
        /*00a4*/ 	.word	0x000013a0


	//----- nvinfo : EIATTR_CRS_STACK_SIZE
	.align		4
.L_33:
        /*00a8*/ 	.byte	0x04, 0x1e
        /*00aa*/ 	.short	(.L_35 - .L_34)
.L_34:
        /*00ac*/ 	.word	0x00000000


	//----- nvinfo : EIATTR_CBANK_PARAM_SIZE
	.align		4
.L_35:
        /*00b0*/ 	.byte	0x03, 0x19
        /*00b2*/ 	.short	0x0034


	//----- nvinfo : EIATTR_PARAM_CBANK
	.align		4
        /*00b4*/ 	.byte	0x04, 0x0a
        /*00b6*/ 	.short	(.L_37 - .L_36)
	.align		4
.L_36:
        /*00b8*/ 	.word	index@(.nv.constant0._Z24mlp_backward_cuda_kernelPfS_S_S_Piiii)
        /*00bc*/ 	.short	0x0380
        /*00be*/ 	.short	0x0034


	//----- nvinfo : EIATTR_SW_WAR
	.align		4
.L_37:
        /*00c0*/ 	.byte	0x04, 0x36
        /*00c2*/ 	.short	(.L_39 - .L_38)
.L_38:
        /*00c4*/ 	.word	0x00000008
.L_39:


//--------------------- .nv.info._Z23mlp_forward_cuda_kernelPfS_S_Piii --------------------------
	.section	.nv.info._Z23mlp_forward_cuda_kernelPfS_S_Piii,"",@"SHT_CUDA_INFO"
	.sectionflags	@""
	.align	4


	//----- nvinfo : EIATTR_CUDA_API_VERSION
	.align		4
        /*0000*/ 	.byte	0x04, 0x37
        /*0002*/ 	.short	(.L_41 - .L_40)
.L_40:
        /*0004*/ 	.word	0x00000082


	//----- nvinfo : EIATTR_KPARAM_INFO
	.align		4
.L_41:
        /*0008*/ 	.byte	0x04, 0x17
        /*000a*/ 	.short	(.L_43 - .L_42)
.L_42:
        /*000c*/ 	.word	0x00000000
        /*0010*/ 	.short	0x0005
        /*0012*/ 	.short	0x0024
        /*0014*/ 	.byte	0x00, 0xf0, 0x11, 0x00


	//----- nvinfo : EIATTR_KPARAM_INFO
	.align		4
.L_43:
        /*0018*/ 	.byte	0x04, 0x17
        /*001a*/ 	.short	(.L_45 - .L_44)
.L_44:
        /*001c*/ 	.word	0x00000000
        /*0020*/ 	.short	0x0004
        /*0022*/ 	.short	0x0020
        /*0024*/ 	.byte	0x00, 0xf0, 0x11, 0x00


	//----- nvinfo : EIATTR_KPARAM_INFO
	.align		4
.L_45:
        /*0028*/ 	.byte	0x04, 0x17
        /*002a*/ 	.short	(.L_47 - .L_46)
.L_46:
        /*002c*/ 	.word	0x00000000
        /*0030*/ 	.short	0x0003
        /*0032*/ 	.short	0x0018
        /*0034*/ 	.byte	0x00, 0xf5, 0x21, 0x00


	//----- nvinfo : EIATTR_KPARAM_INFO
	.align		4
.L_47:
        /*0038*/ 	.byte	0x04, 0x17
        /*003a*/ 	.short	(.L_49 - .L_48)
.L_48:
        /*003c*/ 	.word	0x00000000
        /*0040*/ 	.short	0x0002
        /*0042*/ 	.short	0x0010
        /*0044*/ 	.byte	0x00, 0xf5, 0x21, 0x00


	//----- nvinfo : EIATTR_KPARAM_INFO
	.align		4
.L_49:
        /*0048*/ 	.byte	0x04, 0x17
        /*004a*/ 	.short	(.L_51 - .L_50)
.L_50:
        /*004c*/ 	.word	0x00000000
        /*0050*/ 	.short	0x0001
        /*0052*/ 	.short	0x0008
        /*0054*/ 	.byte	0x00, 0xf5, 0x21, 0x00


	//----- nvinfo : EIATTR_KPARAM_INFO
	.align		4
.L_51:
        /*0058*/ 	.byte	0x04, 0x17
        /*005a*/ 	.short	(.L_53 - .L_52)
.L_52:
        /*005c*/ 	.word	0x00000000
        /*0060*/ 	.short	0x0000
        /*0062*/ 	.short	0x0000
        /*0064*/ 	.byte	0x00, 0xf5, 0x21, 0x00


	//----- nvinfo : EIATTR_SPARSE_MMA_MASK
	.align		4
.L_53:
        /*0068*/ 	.byte	0x03, 0x50
        /*006a*/ 	.short	0x0000


	//----- nvinfo : EIATTR_MAXREG_COUNT
	.align		4
        /*006c*/ 	.byte	0x03, 0x1b
        /*006e*/ 	.short	0x00ff


	//----- nvinfo : EIATTR_NUM_BARRIERS
	.align		4
        /*0070*/ 	.byte	0x02, 0x4c
        /*0072*/ 	.byte	0x01
	.zero		1


	//----- nvinfo : EIATTR_MERCURY_ISA_VERSION
	.align		4
        /*0074*/ 	.byte	0x03, 0x5f
        /*0076*/ 	.short	0x0101


	//----- nvinfo : EIATTR_VRC_CTA_INIT_COUNT
	.align		4
        /*0078*/ 	.byte	0x02, 0x4a
	.zero		1
	.zero		1


	//----- nvinfo : EIATTR_EXIT_INSTR_OFFSETS
	.align		4
        /*007c*/ 	.byte	0x04, 0x1c
        /*007e*/ 	.short	(.L_55 - .L_54)


	//   ....[0]....
.L_54:
        /*0080*/ 	.word	0x00000050


	//   ....[1]....
        /*0084*/ 	.word	0x00000c20


	//----- nvinfo : EIATTR_CRS_STACK_SIZE
	.align		4
.L_55:
        /*0088*/ 	.byte	0x04, 0x1e
        /*008a*/ 	.short	(.L_57 - .L_56)
.L_56:
        /*008c*/ 	.word	0x00000000


	//----- nvinfo : EIATTR_CBANK_PARAM_SIZE
	.align		4
.L_57:
        /*0090*/ 	.byte	0x03, 0x19
        /*0092*/ 	.short	0x0028


	//----- nvinfo : EIATTR_PARAM_CBANK
	.align		4
        /*0094*/ 	.byte	0x04, 0x0a
        /*0096*/ 	.short	(.L_59 - .L_58)
	.align		4
.L_58:
        /*0098*/ 	.word	index@(.nv.constant0._Z23mlp_forward_cuda_kernelPfS_S_Piii)
        /*009c*/ 	.short	0x0380
        /*009e*/ 	.short	0x0028


	//----- nvinfo : EIATTR_SW_WAR
	.align		4
.L_59:
        /*00a0*/ 	.byte	0x04, 0x36
        /*00a2*/ 	.short	(.L_61 - .L_60)
.L_60:
        /*00a4*/ 	.word	0x00000008
.L_61:


//--------------------- .nv.callgraph             --------------------------
	.section	.nv.callgraph,"",@"SHT_CUDA_CALLGRAPH"
	.align	4
	.sectionentsize	8
	.align		4
        /*0000*/ 	.word	0x00000000
	.align		4
        /*0004*/ 	.word	0xffffffff
	.align		4
        /*0008*/ 	.word	0x00000000
	.align		4
        /*000c*/ 	.word	0xfffffffe
	.align		4
        /*0010*/ 	.word	0x00000000
	.align		4
        /*0014*/ 	.word	0xfffffffd
	.align		4
        /*0018*/ 	.word	0x00000000
	.align		4
        /*001c*/ 	.word	0xfffffffc


//--------------------- .text._Z24mlp_backward_cuda_kernelPfS_S_S_Piiii --------------------------
	.section	.text._Z24mlp_backward_cuda_kernelPfS_S_S_Piiii,"ax",@progbits
	.align	128
        .global         _Z24mlp_backward_cuda_kernelPfS_S_S_Piiii
        .type           _Z24mlp_backward_cuda_kernelPfS_S_S_Piiii,@function
        .size           _Z24mlp_backward_cuda_kernelPfS_S_S_Piiii,(.L_x_23 - _Z24mlp_backward_cuda_kernelPfS_S_S_Piiii)
        .other          _Z24mlp_backward_cuda_kernelPfS_S_S_Piiii,@"STO_CUDA_ENTRY STV_DEFAULT"
_Z24mlp_backward_cuda_kernelPfS_S_S_Piiii:
.text._Z24mlp_backward_cuda_kernelPfS_S_S_Piiii:
[----:B------:R-:W-:Y:S01]  /*0000*/  LDC R1, c[0x0][0x37c] ;  /* 0x0000df00ff017b82 */ /* 0x000fe20000000800 */
[----:B------:R-:W0:Y:S07]  /*0010*/  LDCU UR8, c[0x0][0x3a8] ;  /* 0x00007500ff0877ac */ /* 0x000e2e0008000800 */
[----:B------:R-:W1:Y:S08]  /*0020*/  S2UR UR4, SR_CTAID.X ;  /* 0x00000000000479c3 */ /* 0x000e700000002500 */
[----:B------:R-:W2:Y:S01]  /*0030*/  S2UR UR5, SR_CTAID.Y ;  /* 0x00000000000579c3 */ /* 0x000ea20000002600 */
[----:B0-----:R-:W-:-:S06]  /*0040*/  UISETP.GE.AND UP0, UPT, UR8, 0x2, UPT ;  /* 0x000000020800788c */ /* 0x001fcc000bf06270 */
[----:B------:R-:W-:-:S13]  /*0050*/  PLOP3.LUT P0, PT, PT, PT, UP0, 0x80, 0x8 ;  /* 0x000000000008781c */ /* 0x000fda0003f0f008 */
[----:B-12---:R-:W-:Y:S05]  /*0060*/  @!P0 EXIT ;  /* 0x000000000000894d */ /* 0x006fea0003800000 */
[----:B------:R-:W0:Y:S01]  /*0070*/  LDC.64 R6, c[0x0][0x3a0] ;  /* 0x0000e800ff067b82 */ /* 0x000e220000000a00 */
[----:B------:R-:W0:Y:S02]  /*0080*/  LDCU.64 UR10, c[0x0][0x358] ;  /* 0x00006b00ff0a77ac */ /* 0x000e240008000a00 */
[----:B0-----:R-:W2:Y:S05]  /*0090*/  LDG.E R7, desc[UR10][R6.64] ;  /* 0x0000000a06077981 */ /* 0x001eaa000c1e1900 */
[----:B------:R-:W0:Y:S01]  /*00a0*/  LDC R3, c[0x0][0x360] ;  /* 0x0000d800ff037b82 */ /* 0x000e220000000800 */
[----:B------:R-:W-:Y:S01]  /*00b0*/  UIADD3 UR8, UPT, UPT, UR8, -0x2, URZ ;  /* 0xfffffffe08087890 */ /* 0x000fe2000fffe0ff */
[----:B------:R-:W0:Y:S01]  /*00c0*/  S2R R2, SR_TID.X ;  /* 0x0000000000027919 */ /* 0x000e220000002100 */
[----:B------:R-:W1:Y:S05]  /*00d0*/  S2R R4, SR_TID.Y ;  /* 0x0000000000047919 */ /* 0x000e6a0000002200 */
[----:B------:R-:W3:Y:S01]  /*00e0*/  LDC R5, c[0x0][0x364] ;  /* 0x0000d900ff057b82 */ /* 0x000ee20000000800 */
[----:B------:R-:W3:Y:S02]  /*00f0*/  LDCU UR6, c[0x0][0x374] ;  /* 0x00006e80ff0677ac */ /* 0x000ee40008000800 */
[----:B---3--:R-:W-:-:S02]  /*0100*/  IMAD R0, R5, UR6, RZ ;  /* 0x0000000605007c24 */ /* 0x008fc4000f8e02ff */
[----:B0-----:R-:W-:Y:S01]  /*0110*/  IMAD R2, R3, UR4, R2 ;  /* 0x0000000403027c24 */ /* 0x001fe2000f8e0202 */
[----:B------:R-:W-:Y:S01]  /*0120*/  UMOV UR4, URZ ;  /* 0x000000ff00047c82 */ /* 0x000fe20008000000 */
[----:B-1----:R-:W-:Y:S02]  /*0130*/  IMAD R3, R5, UR5, R4 ;  /* 0x0000000505037c24 */ /* 0x002fe4000f8e0204 */
[----:B------:R-:W-:Y:S01]  /*0140*/  HFMA2 R5, -RZ, RZ, 0, 0 ;  /* 0x00000000ff057431 */ /* 0x000fe200000001ff */
[----:B------:R-:W-:Y:S01]  /*0150*/  UMOV UR5, URZ ;  /* 0x000000ff00057c82 */ /* 0x000fe20008000000 */
[----:B--2---:R-:W-:-:S07]  /*0160*/  IMAD R14, R0, R7, RZ ;  /* 0x00000007000e7224 */ /* 0x004fce00078e02ff */
.L_x_6:
[----:B------:R-:W0:Y:S01]  /*0170*/  LDCU.64 UR6, c[0x0][0x3a0] ;  /* 0x00007400ff0677ac */ /* 0x000e220008000a00 */
[----:B------:R-:W1:Y:S01]  /*0180*/  LDCU UR9, c[0x0][0x3b0] ;  /* 0x00007600ff0977ac */ /* 0x000e620008000800 */
[----:B0-----:R-:W-:-:S06]  /*0190*/  UIMAD.WIDE.U32 UR6, UR4, 0x4, UR6 ;  /* 0x00000004040678a5 */ /* 0x001fcc000f8e0006 */
[----:B------:R-:W-:Y:S02]  /*01a0*/  MOV R13, UR7 ;  /* 0x00000007000d7c02 */ /* 0x000fe40008000f00 */
[----:B------:R-:W-:-:S05]  /*01b0*/  MOV R12, UR6 ;  /* 0x00000006000c7c02 */ /* 0x000fca0008000f00 */
[----:B------:R-:W2:Y:S01]  /*01c0*/  LDG.E R13, desc[UR10][R12.64] ;  /* 0x0000000a0c0d7981 */ /* 0x000ea2000c1e1900 */
[----:B-1----:R-:W-:Y:S02]  /*01d0*/  ISETP.GE.AND P0, PT, R3, UR9, PT ;  /* 0x0000000903007c0c */ /* 0x002fe4000bf06270 */
[----:B------:R-:W-:Y:S02]  /*01e0*/  MOV R9, R5 ;  /* 0x0000000500097202 */ /* 0x000fe40000000f00 */
[----:B--2---:R-:W-:-:S13]  /*01f0*/  ISETP.GE.OR P1, PT, R2, R13, P0 ;  /* 0x0000000d0200720c */ /* 0x004fda0000726670 */
[----:B------:R-:W0:Y:S01]  /*0200*/  @!P1 LDC.64 R6, c[0x0][0x380] ;  /* 0x0000e000ff069b82 */ /* 0x000e220000000a00 */
[----:B------:R-:W-:-:S05]  /*0210*/  @!P1 IADD3 R4, PT, PT, R2, R9, RZ ;  /* 0x0000000902049210 */ /* 0x000fca0007ffe0ff */
[----:B------:R-:W-:Y:S02]  /*0220*/  @!P1 IMAD R5, R3, R13, R4 ;  /* 0x0000000d03059224 */ /* 0x000fe400078e0204 */
[----:B------:R-:W1:Y:S02]  /*0230*/  @!P1 LDC.64 R10, c[0x0][0x398] ;  /* 0x0000e600ff0a9b82 */ /* 0x000e640000000a00 */
[----:B0-----:R-:W-:-:S06]  /*0240*/  @!P1 IMAD.WIDE R6, R5, 0x4, R6 ;  /* 0x0000000405069825 */ /* 0x001fcc00078e0206 */
[----:B------:R-:W2:Y:S01]  /*0250*/  @!P1 LDG.E R6, desc[UR10][R6.64] ;  /* 0x0000000a06069981 */ /* 0x000ea2000c1e1900 */
[----:B-1----:R-:W-:-:S05]  /*0260*/  @!P1 IMAD.WIDE R10, R5, 0x4, R10 ;  /* 0x00000004050a9825 */ /* 0x002fca00078e020a */
[----:B------:R-:W3:Y:S01]  /*0270*/  @!P1 LDG.E R4, desc[UR10][R10.64] ;  /* 0x0000000a0a049981 */ /* 0x000ee2000c1e1900 */
[----:B------:R-:W-:Y:S01]  /*0280*/  MOV R13, UR7 ;  /* 0x00000007000d7c02 */ /* 0x000fe20008000f00 */
[----:B--2---:R-:W-:-:S04]  /*0290*/  @!P1 FADD R5, -R6, 1 ;  /* 0x3f80000006059421 */ /* 0x004fc80000000100 */
[----:B------:R-:W-:-:S04]  /*02a0*/  @!P1 FMUL R5, R6, R5 ;  /* 0x0000000506059220 */ /* 0x000fc80000400000 */
[----:B---3--:R-:W-:-:S05]  /*02b0*/  @!P1 FMUL R15, R5, R4 ;  /* 0x00000004050f9220 */ /* 0x008fca0000400000 */
[----:B------:R0:W-:Y:S01]  /*02c0*/  @!P1 STG.E desc[UR10][R10.64], R15 ;  /* 0x0000000f0a009986 */ /* 0x0001e2000c10190a */
[----:B------:R-:W-:Y:S06]  /*02d0*/  BAR.SYNC.DEFER_BLOCKING 0x0 ;  /* 0x0000000000007b1d */ /* 0x000fec0000010000 */
[----:B------:R-:W2:Y:S01]  /*02e0*/  LDG.E R4, desc[UR10][R12.64+0x4] ;  /* 0x0000040a0c047981 */ /* 0x000ea2000c1e1900 */
[----:B------:R-:W-:Y:S01]  /*02f0*/  BSSY.RECONVERGENT B0, `(.L_x_0) ;  /* 0x00000fc000007945 */ /* 0x000fe20003800200 */
[----:B------:R-:W-:Y:S02]  /*0300*/  MOV R5, R14 ;  /* 0x0000000e00057202 */ /* 0x000fe40000000f00 */
[----:B--2---:R-:W-:-:S13]  /*0310*/  ISETP.GE.OR P0, PT, R2, R4, P0 ;  /* 0x000000040200720c */ /* 0x004fda0000706670 */
[----:B0-----:R-:W-:Y:S05]  /*0320*/  @P0 BRA `(.L_x_1) ;  /* 0x0000000c00e00947 */ /* 0x001fea0003800000 */
[----:B------:R-:W-:Y:S02]  /*0330*/  MOV R6, UR6 ;  /* 0x0000000600067c02 */ /* 0x000fe40008000f00 */
[----:B------:R-:W-:-:S05]  /*0340*/  MOV R7, UR7 ;  /* 0x0000000700077c02 */ /* 0x000fca0008000f00 */
[----:B------:R-:W2:Y:S02]  /*0350*/  LDG.E R6, desc[UR10][R6.64] ;  /* 0x0000000a06067981 */ /* 0x000ea4000c1e1900 */
[----:B--2---:R-:W-:-:S13]  /*0360*/  ISETP.GE.AND P0, PT, R6, 0x1, PT ;  /* 0x000000010600780c */ /* 0x004fda0003f06270 */
[----:B------:R-:W-:Y:S05]  /*0370*/  @!P0 BRA `(.L_x_1) ;  /* 0x0000000c00cc8947 */ /* 0x000fea0003800000 */
[----:B------:R-:W0:Y:S01]  /*0380*/  LDC.64 R12, c[0x0][0x380] ;  /* 0x0000e000ff0c7b82 */ /* 0x000e220000000a00 */
[----:B------:R-:W-:Y:S01]  /*0390*/  ISETP.GE.U32.AND P1, PT, R6, 0x8, PT ;  /* 0x000000080600780c */ /* 0x000fe20003f26070 */
[----:B------:R-:W-:Y:S01]  /*03a0*/  HFMA2 R23, -RZ, RZ, 0, 0 ;  /* 0x00000000ff177431 */ /* 0x000fe200000001ff */
[----:B------:R-:W-:Y:S02]  /*03b0*/  IADD3 R8, PT, PT, R2, R5, RZ ;  /* 0x0000000502087210 */ /* 0x000fe40007ffe0ff */
[----:B------:R-:W-:-:S03]  /*03c0*/  LOP3.LUT R7, R6, 0x7, RZ, 0xc0, !PT ;  /* 0x0000000706077812 */ /* 0x000fc600078ec0ff */
[----:B------:R-:W1:Y:S01]  /*03d0*/  LDC.64 R10, c[0x0][0x398] ;  /* 0x0000e600ff0a7b82 */ /* 0x000e620000000a00 */
[----:B------:R-:W-:Y:S01]  /*03e0*/  IMAD R15, R3, R4, R8 ;  /* 0x00000004030f7224 */ /* 0x000fe200078e0208 */
[----:B------:R-:W-:Y:S01]  /*03f0*/  ISETP.NE.AND P0, PT, R7, RZ, PT ;  /* 0x000000ff0700720c */ /* 0x000fe20003f05270 */
[----:B------:R-:W-:Y:S01]  /*0400*/  IMAD R8, R3, R6, R9 ;  /* 0x0000000603087224 */ /* 0x000fe200078e0209 */
[----:B------:R-:W-:Y:S01]  /*0410*/  IADD3 R9, PT, PT, R2, UR5, RZ ;  /* 0x0000000502097c10 */ /* 0x000fe2000fffe0ff */
[----:B0-----:R-:W-:-:S04]  /*0420*/  IMAD.WIDE R12, R15, 0x4, R12 ;  /* 0x000000040f0c7825 */ /* 0x001fc800078e020c */
[----:B-1----:R-:W-:Y:S01]  /*0430*/  IMAD.WIDE R14, R15, 0x4, R10 ;  /* 0x000000040f0e7825 */ /* 0x002fe200078e020a */
[----:B------:R-:W-:Y:S06]  /*0440*/  @!P1 BRA `(.L_x_2) ;  /* 0x0000000400c09947 */ /* 0x000fec0003800000 */
[----:B------:R-:W0:Y:S01]  /*0450*/  LDCU UR9, c[0x0][0x3ac] ;  /* 0x00007580ff0977ac */ /* 0x000e220008000800 */
[----:B------:R-:W-:Y:S02]  /*0460*/  LOP3.LUT R23, R6, 0x7ffffff8, RZ, 0xc0, !PT ;  /* 0x7ffffff806177812 */ /* 0x000fe400078ec0ff */
[----:B------:R-:W-:Y:S02]  /*0470*/  MOV R29, R8 ;  /* 0x00000008001d7202 */ /* 0x000fe40000000f00 */
[----:B------:R-:W-:Y:S02]  /*0480*/  MOV R25, R9 ;  /* 0x0000000900197202 */ /* 0x000fe40000000f00 */
[----:B------:R-:W-:Y:S01]  /*0490*/  IADD3 R22, PT, PT, -R23, RZ, RZ ;  /* 0x000000ff17167210 */ /* 0x000fe20007ffe1ff */
[----:B0-----:R-:W-:-:S05]  /*04a0*/  IMAD R27, R3, UR9, R2 ;  /* 0x00000009031b7c24 */ /* 0x001fca000f8e0202 */
[----:B------:R-:W-:-:S07]  /*04b0*/  IADD3 R27, PT, PT, R27, UR5, RZ ;  /* 0x000000051b1b7c10 */ /* 0x000fce000fffe0ff */
.L_x_3:
[----:B-1----:R-:W0:Y:S01]  /*04c0*/  LDC.64 R18, c[0x0][0x388] ;  /* 0x0000e200ff127b82 */ /* 0x002e220000000a00 */
[----:B------:R-:W-:Y:S01]  /*04d0*/  IMAD.WIDE R16, R29, 0x4, R10 ;  /* 0x000000041d107825 */ /* 0x000fe200078e020a */
[----:B------:R-:W2:Y:S04]  /*04e0*/  LDG.E R28, desc[UR10][R14.64] ;  /* 0x0000000a0e1c7981 */ /* 0x000ea8000c1e1900 */
[----:B------:R-:W2:Y:S02]  /*04f0*/  LDG.E R24, desc[UR10][R16.64] ;  /* 0x0000000a10187981 */ /* 0x000ea4000c1e1900 */
[----:B------:R-:W1:Y:S01]  /*0500*/  LDC.64 R20, c[0x0][0x390] ;  /* 0x0000e400ff147b82 */ /* 0x000e620000000a00 */
[----:B0-----:R-:W-:-:S05]  /*0510*/  IMAD.WIDE R18, R25, 0x4, R18 ;  /* 0x0000000419127825 */ /* 0x001fca00078e0212 */
[----:B------:R-:W2:Y:S01]  /*0520*/  LDG.E R26, desc[UR10][R18.64] ;  /* 0x0000000a121a7981 */ /* 0x000ea2000c1e1900 */
[----:B-1----:R-:W-:-:S04]  /*0530*/  IMAD.WIDE R20, R27, 0x4, R20 ;  /* 0x000000041b147825 */ /* 0x002fc800078e0214 */
[----:B--2---:R-:W-:-:S05]  /*0540*/  FFMA R24, R24, R26, R28 ;  /* 0x0000001a18187223 */ /* 0x004fca000000001c */
[----:B------:R0:W-:Y:S04]  /*0550*/  STG.E desc[UR10][R14.64], R24 ;  /* 0x000000180e007986 */ /* 0x0001e8000c10190a */
[----:B------:R-:W2:Y:S04]  /*0560*/  LDG.E R26, desc[UR10][R16.64] ;  /* 0x0000000a101a7981 */ /* 0x000ea8000c1e1900 */
[----:B------:R-:W2:Y:S04]  /*0570*/  LDG.E R28, desc[UR10][R12.64] ;  /* 0x0000000a0c1c7981 */ /* 0x000ea8000c1e1900 */
[----:B0-----:R-:W2:Y:S01]  /*0580*/  LDG.E R24, desc[UR10][R20.64] ;  /* 0x0000000a14187981 */ /* 0x001ea2000c1e1900 */
[----:B------:R-:W-:-:S04]  /*0590*/  IMAD.WIDE R18, R4, 0x4, R18 ;  /* 0x0000000404127825 */ /* 0x000fc800078e0212 */
        /* <DEDUP_REMOVED lines=76> */
[----:B------:R-:W2:Y:S02]  /*0a60*/  LDG.E R18, desc[UR10][R14.64] ;  /* 0x0000000a0e127981 */ /* 0x000ea4000c1e1900 */
[----:B--2---:R-:W-:Y:S01]  /*0a70*/  FFMA R28, R28, R19, R18 ;  /* 0x000000131c1c7223 */ /* 0x004fe20000000012 */
[----:B------:R-:W-:-:S04]  /*0a80*/  IMAD.WIDE R18, R4, 0x4, R20 ;  /* 0x0000000404127825 */ /* 0x000fc800078e0214 */
[----:B------:R1:W-:Y:S04]  /*0a90*/  STG.E desc[UR10][R14.64], R28 ;  /* 0x0000001c0e007986 */ /* 0x0003e8000c10190a */
[----:B------:R-:W2:Y:S04]  /*0aa0*/  LDG.E R24, desc[UR10][R16.64+0x1c] ;  /* 0x00001c0a10187981 */ /* 0x000ea8000c1e1900 */
[----:B0-----:R-:W2:Y:S04]  /*0ab0*/  LDG.E R21, desc[UR10][R12.64] ;  /* 0x0000000a0c157981 */ /* 0x001ea8000c1e1900 */
[----:B------:R-:W2:Y:S01]  /*0ac0*/  LDG.E R20, desc[UR10][R18.64] ;  /* 0x0000000a12147981 */ /* 0x000ea2000c1e1900 */
[----:B------:R-:W-:-:S04]  /*0ad0*/  IADD3 R22, PT, PT, R22, 0x8, RZ ;  /* 0x0000000816167810 */ /* 0x000fc80007ffe0ff */
[----:B------:R-:W-:Y:S02]  /*0ae0*/  ISETP.NE.AND P1, PT, R22, RZ, PT ;  /* 0x000000ff1600720c */ /* 0x000fe40003f25270 */
[----:B------:R-:W-:Y:S02]  /*0af0*/  IADD3 R29, PT, PT, R29, 0x8, RZ ;  /* 0x000000081d1d7810 */ /* 0x000fe40007ffe0ff */
[C---:B------:R-:W-:Y:S02]  /*0b00*/  LEA R25, R4.reuse, R25, 0x3 ;  /* 0x0000001904197211 */ /* 0x040fe400078e18ff */
[----:B------:R-:W-:Y:S01]  /*0b10*/  LEA R27, R4, R27, 0x3 ;  /* 0x0000001b041b7211 */ /* 0x000fe200078e18ff */
[----:B--2---:R-:W-:-:S05]  /*0b20*/  FFMA R24, R24, R21, R20 ;  /* 0x0000001518187223 */ /* 0x004fca0000000014 */
[----:B------:R1:W-:Y:S01]  /*0b30*/  STG.E desc[UR10][R18.64], R24 ;  /* 0x0000001812007986 */ /* 0x0003e2000c10190a */
[----:B------:R-:W-:Y:S05]  /*0b40*/  @P1 BRA `(.L_x_3) ;  /* 0xfffffff8005c1947 */ /* 0x000fea000383ffff */
.L_x_2:
[----:B------:R-:W-:Y:S05]  /*0b50*/  @!P0 BRA `(.L_x_1) ;  /* 0x0000000400d48947 */ /* 0x000fea0003800000 */
[----:B------:R-:W-:Y:S02]  /*0b60*/  ISETP.GE.U32.AND P0, PT, R7, 0x4, PT ;  /* 0x000000040700780c */ /* 0x000fe40003f06070 */
[----:B------:R-:W-:-:S04]  /*0b70*/  LOP3.LUT R22, R6, 0x3, RZ, 0xc0, !PT ;  /* 0x0000000306167812 */ /* 0x000fc800078ec0ff */
[----:B------:R-:W-:-:S07]  /*0b80*/  ISETP.NE.AND P1, PT, R22, RZ, PT ;  /* 0x000000ff1600720c */ /* 0x000fce0003f25270 */
[----:B------:R-:W-:Y:S06]  /*0b90*/  @!P0 BRA `(.L_x_4) ;  /* 0x0000000000e08947 */ /* 0x000fec0003800000 */
[----:B------:R-:W0:Y:S01]  /*0ba0*/  LDC.64 R16, c[0x0][0x388] ;  /* 0x0000e200ff107b82 */ /* 0x000e220000000a00 */
[-C--:B------:R-:W-:Y:S01]  /*0bb0*/  IADD3 R21, PT, PT, R8, R23.reuse, RZ ;  /* 0x0000001708157210 */ /* 0x080fe20007ffe0ff */
[----:B-1----:R-:W-:Y:S01]  /*0bc0*/  IMAD R24, R4, R23, R9 ;  /* 0x0000001704187224 */ /* 0x002fe200078e0209 */
[----:B------:R-:W2:Y:S01]  /*0bd0*/  LDG.E R28, desc[UR10][R14.64] ;  /* 0x0000000a0e1c7981 */ /* 0x000ea2000c1e1900 */
[----:B------:R-:W1:Y:S02]  /*0be0*/  LDCU UR9, c[0x0][0x3ac] ;  /* 0x00007580ff0977ac */ /* 0x000e640008000800 */
[----:B------:R-:W-:Y:S02]  /*0bf0*/  IMAD.WIDE R20, R21, 0x4, R10 ;  /* 0x0000000415147825 */ /* 0x000fe400078e020a */
[----:B------:R-:W3:Y:S03]  /*0c00*/  LDC.64 R18, c[0x0][0x390] ;  /* 0x0000e400ff127b82 */ /* 0x000ee60000000a00 */
[----:B------:R-:W2:Y:S01]  /*0c10*/  LDG.E R7, desc[UR10][R20.64] ;  /* 0x0000000a14077981 */ /* 0x000ea2000c1e1900 */
[----:B0-----:R-:W-:-:S05]  /*0c20*/  IMAD.WIDE R16, R24, 0x4, R16 ;  /* 0x0000000418107825 */ /* 0x001fca00078e0210 */
[----:B------:R-:W2:Y:S01]  /*0c30*/  LDG.E R26, desc[UR10][R16.64] ;  /* 0x0000000a101a7981 */ /* 0x000ea2000c1e1900 */
[----:B-1----:R-:W-:-:S04]  /*0c40*/  IMAD R25, R3, UR9, R24 ;  /* 0x0000000903197c24 */ /* 0x002fc8000f8e0218 */
[----:B---3--:R-:W-:-:S04]  /*0c50*/  IMAD.WIDE R18, R25, 0x4, R18 ;  /* 0x0000000419127825 */ /* 0x008fc800078e0212 */
[----:B--2---:R-:W-:-:S05]  /*0c60*/  FFMA R7, R7, R26, R28 ;  /* 0x0000001a07077223 */ /* 0x004fca000000001c */
[----:B------:R0:W-:Y:S04]  /*0c70*/  STG.E desc[UR10][R14.64], R7 ;  /* 0x000000070e007986 */ /* 0x0001e8000c10190a */
[----:B------:R-:W2:Y:S04]  /*0c80*/  LDG.E R24, desc[UR10][R20.64] ;  /* 0x0000000a14187981 */ /* 0x000ea8000c1e1900 */
[----:B------:R-:W2:Y:S04]  /*0c90*/  LDG.E R25, desc[UR10][R12.64] ;  /* 0x0000000a0c197981 */ /* 0x000ea8000c1e1900 */
[----:B------:R-:W2:Y:S01]  /*0ca0*/  LDG.E R27, desc[UR10][R18.64] ;  /* 0x0000000a121b7981 */ /* 0x000ea2000c1e1900 */
        /* <DEDUP_REMOVED lines=9> */
[----:B0-----:R-:W3:Y:S04]  /*0d40*/  LDG.E R7, desc[UR10][R20.64+0x4] ;  /* 0x0000040a14077981 */ /* 0x001ee8000c1e1900 */
[----:B------:R-:W3:Y:S04]  /*0d50*/  LDG.E R26, desc[UR10][R12.64] ;  /* 0x0000000a0c1a7981 */ /* 0x000ee8000c1e1900 */
[----:B------:R-:W3:Y:S01]  /*0d60*/  LDG.E R28, desc[UR10][R24.64] ;  /* 0x0000000a181c7981 */ /* 0x000ee2000c1e1900 */
[----:B-1----:R-:W-:-:S04]  /*0d70*/  IMAD.WIDE R18, R4, 0x4, R16 ;  /* 0x0000000404127825 */ /* 0x002fc800078e0210 */
[----:B---3--:R-:W-:-:S05]  /*0d80*/  FFMA R7, R7, R26, R28 ;  /* 0x0000001a07077223 */ /* 0x008fca000000001c */
[----:B------:R0:W-:Y:S04]  /*0d90*/  STG.E desc[UR10][R24.64], R7 ;  /* 0x0000000718007986 */ /* 0x0001e8000c10190a */
[----:B------:R-:W3:Y:S04]  /*0da0*/  LDG.E R17, desc[UR10][R18.64] ;  /* 0x0000000a12117981 */ /* 0x000ee8000c1e1900 */
[----:B------:R-:W3:Y:S04]  /*0db0*/  LDG.E R16, desc[UR10][R20.64+0x8] ;  /* 0x0000080a14107981 */ /* 0x000ee8000c1e1900 */
[----:B------:R-:W3:Y:S02]  /*0dc0*/  LDG.E R27, desc[UR10][R14.64] ;  /* 0x0000000a0e1b7981 */ /* 0x000ee4000c1e1900 */
[----:B---3--:R-:W-:Y:S01]  /*0dd0*/  FFMA R27, R16, R17, R27 ;  /* 0x00000011101b7223 */ /* 0x008fe2000000001b */
[----:B------:R-:W-:-:S04]  /*0de0*/  IMAD.WIDE R16, R4, 0x4, R24 ;  /* 0x0000000404107825 */ /* 0x000fc800078e0218 */
[----:B------:R1:W-:Y:S04]  /*0df0*/  STG.E desc[UR10][R14.64], R27 ;  /* 0x0000001b0e007986 */ /* 0x0003e8000c10190a */
[----:B------:R-:W3:Y:S04]  /*0e00*/  LDG.E R26, desc[UR10][R20.64+0x8] ;  /* 0x0000080a141a7981 */ /* 0x000ee8000c1e1900 */
[----:B--2---:R-:W3:Y:S04]  /*0e10*/  LDG.E R29, desc[UR10][R12.64] ;  /* 0x0000000a0c1d7981 */ /* 0x004ee8000c1e1900 */
[----:B------:R-:W3:Y:S01]  /*0e20*/  LDG.E R28, desc[UR10][R16.64] ;  /* 0x0000000a101c7981 */ /* 0x000ee2000c1e1900 */
[----:B0-----:R-:W-:-:S04]  /*0e30*/  IMAD.WIDE R24, R4, 0x4, R18 ;  /* 0x0000000404187825 */ /* 0x001fc800078e0212 */
[----:B---3--:R-:W-:-:S05]  /*0e40*/  FFMA R29, R26, R29, R28 ;  /* 0x0000001d1a1d7223 */ /* 0x008fca000000001c */
        /* <DEDUP_REMOVED lines=8> */
[----:B-1----:R-:W2:Y:S04]  /*0ed0*/  LDG.E R27, desc[UR10][R12.64] ;  /* 0x0000000a0c1b7981 */ /* 0x002ea8000c1e1900 */
[----:B------:R-:W2:Y:S01]  /*0ee0*/  LDG.E R28, desc[UR10][R18.64] ;  /* 0x0000000a121c7981 */ /* 0x000ea2000c1e1900 */
[----:B------:R-:W-:Y:S01]  /*0ef0*/  IADD3 R23, PT, PT, R23, 0x4, RZ ;  /* 0x0000000417177810 */ /* 0x000fe20007ffe0ff */
[----:B--2---:R-:W-:-:S05]  /*0f00*/  FFMA R27, R26, R27, R28 ;  /* 0x0000001b1a1b7223 */ /* 0x004fca000000001c */
[----:B------:R0:W-:Y:S02]  /*0f10*/  STG.E desc[UR10][R18.64], R27 ;  /* 0x0000001b12007986 */ /* 0x0001e4000c10190a */
.L_x_4:
[----:B------:R-:W-:Y:S05]  /*0f20*/  @!P1 BRA `(.L_x_1) ;  /* 0x0000000000e09947 */ /* 0x000fea0003800000 */
[----:B------:R-:W-:Y:S02]  /*0f30*/  ISETP.NE.AND P0, PT, R22, 0x1, PT ;  /* 0x000000011600780c */ /* 0x000fe40003f05270 */
[----:B------:R-:W-:-:S04]  /*0f40*/  LOP3.LUT R6, R6, 0x1, RZ, 0xc0, !PT ;  /* 0x0000000106067812 */ /* 0x000fc800078ec0ff */
[----:B------:R-:W-:-:S07]  /*0f50*/  ISETP.NE.U32.AND P1, PT, R6, 0x1, PT ;  /* 0x000000010600780c */ /* 0x000fce0003f25070 */
[----:B------:R-:W-:Y:S06]  /*0f60*/  @!P0 BRA `(.L_x_5) ;  /* 0x0000000000808947 */ /* 0x000fec0003800000 */
[----:B0-----:R-:W0:Y:S01]  /*0f70*/  LDC.64 R16, c[0x0][0x388] ;  /* 0x0000e200ff107b82 */ /* 0x001e220000000a00 */
[-C--:B------:R-:W-:Y:S01]  /*0f80*/  IADD3 R7, PT, PT, R8, R23.reuse, RZ ;  /* 0x0000001708077210 */ /* 0x080fe20007ffe0ff */
[----:B------:R-:W-:Y:S01]  /*0f90*/  IMAD R22, R4, R23, R9 ;  /* 0x0000001704167224 */ /* 0x000fe200078e0209 */
[----:B------:R-:W2:Y:S01]  /*0fa0*/  LDG.E R25, desc[UR10][R14.64] ;  /* 0x0000000a0e197981 */ /* 0x000ea2000c1e1900 */
[----:B------:R-:W3:Y:S02]  /*0fb0*/  LDCU UR9, c[0x0][0x3ac] ;  /* 0x00007580ff0977ac */ /* 0x000ee40008000800 */
[----:B------:R-:W-:Y:S02]  /*0fc0*/  IMAD.WIDE R6, R7, 0x4, R10 ;  /* 0x0000000407067825 */ /* 0x000fe400078e020a */
[----:B-1----:R-:W1:Y:S03]  /*0fd0*/  LDC.64 R18, c[0x0][0x390] ;  /* 0x0000e400ff127b82 */ /* 0x002e660000000a00 */
[----:B------:R-:W2:Y:S01]  /*0fe0*/  LDG.E R20, desc[UR10][R6.64] ;  /* 0x0000000a06147981 */ /* 0x000ea2000c1e1900 */
[----:B0-----:R-:W-:-:S05]  /*0ff0*/  IMAD.WIDE R16, R22, 0x4, R16 ;  /* 0x0000000416107825 */ /* 0x001fca00078e0210 */
[----:B------:R-:W2:Y:S01]  /*1000*/  LDG.E R21, desc[UR10][R16.64] ;  /* 0x0000000a10157981 */ /* 0x000ea2000c1e1900 */
[----:B---3--:R-:W-:-:S04]  /*1010*/  IMAD R27, R3, UR9, R22 ;  /* 0x00000009031b7c24 */ /* 0x008fc8000f8e0216 */
[----:B-1----:R-:W-:-:S04]  /*1020*/  IMAD.WIDE R18, R27, 0x4, R18 ;  /* 0x000000041b127825 */ /* 0x002fc800078e0212 */
        /* <DEDUP_REMOVED lines=8> */
[----:B------:R-:W3:Y:S04]  /*10b0*/  LDG.E R17, desc[UR10][R16.64] ;  /* 0x0000000a10117981 */ /* 0x000ee8000c1e1900 */
[----:B------:R-:W3:Y:S04]  /*10c0*/  LDG.E R20, desc[UR10][R6.64+0x4] ;  /* 0x0000040a06147981 */ /* 0x000ee8000c1e1900 */
[----:B------:R-:W3:Y:S02]  /*10d0*/  LDG.E R27, desc[UR10][R14.64] ;  /* 0x0000000a0e1b7981 */ /* 0x000ee4000c1e1900 */
[----:B---3--:R-:W-:Y:S01]  /*10e0*/  FFMA R27, R20, R17, R27 ;  /* 0x00000011141b7223 */ /* 0x008fe2000000001b */
[----:B0-----:R-:W-:-:S04]  /*10f0*/  IMAD.WIDE R20, R4, 0x4, R18 ;  /* 0x0000000404147825 */ /* 0x001fc800078e0212 */
[----:B------:R2:W-:Y:S04]  /*1100*/  STG.E desc[UR10][R14.64], R27 ;  /* 0x0000001b0e007986 */ /* 0x0005e8000c10190a */
[----:B------:R-:W3:Y:S04]  /*1110*/  LDG.E R22, desc[UR10][R6.64+0x4] ;  /* 0x0000040a06167981 */ /* 0x000ee8000c1e1900 */
[----:B------:R-:W3:Y:S04]  /*1120*/  LDG.E R29, desc[UR10][R12.64] ;  /* 0x0000000a0c1d7981 */ /* 0x000ee8000c1e1900 */
[----:B------:R-:W3:Y:S01]  /*1130*/  LDG.E R24, desc[UR10][R20.64] ;  /* 0x0000000a14187981 */ /* 0x000ee2000c1e1900 */
[----:B------:R-:W-:Y:S01]  /*1140*/  IADD3 R23, PT, PT, R23, 0x2, RZ ;  /* 0x0000000217177810 */ /* 0x000fe20007ffe0ff */
[----:B---3--:R-:W-:-:S05]  /*1150*/  FFMA R29, R22, R29, R24 ;  /* 0x0000001d161d7223 */ /* 0x008fca0000000018 */
[----:B------:R2:W-:Y:S02]  /*1160*/  STG.E desc[UR10][R20.64], R29 ;  /* 0x0000001d14007986 */ /* 0x0005e4000c10190a */
.L_x_5:
[----:B------:R-:W-:Y:S05]  /*1170*/  @P1 BRA `(.L_x_1) ;  /* 0x00000000004c1947 */ /* 0x000fea0003800000 */
[----:B0-----:R-:W0:Y:S01]  /*1180*/  LDC.64 R6, c[0x0][0x388] ;  /* 0x0000e200ff067b82 */ /* 0x001e220000000a00 */
[-C--:B------:R-:W-:Y:S01]  /*1190*/  IMAD R16, R4, R23.reuse, R9 ;  /* 0x0000001704107224 */ /* 0x080fe200078e0209 */
[----:B------:R-:W-:Y:S01]  /*11a0*/  IADD3 R23, PT, PT, R8, R23, RZ ;  /* 0x0000001708177210 */ /* 0x000fe20007ffe0ff */
[----:B------:R-:W3:Y:S01]  /*11b0*/  LDG.E R17, desc[UR10][R14.64] ;  /* 0x0000000a0e117981 */ /* 0x000ee2000c1e1900 */
[----:B------:R-:W1:Y:S03]  /*11c0*/  LDCU UR9, c[0x0][0x3ac] ;  /* 0x00007580ff0977ac */ /* 0x000e660008000800 */
[----:B------:R-:W-:Y:S01]  /*11d0*/  IMAD.WIDE R10, R23, 0x4, R10 ;  /* 0x00000004170a7825 */ /* 0x000fe200078e020a */
[----:B------:R-:W4:Y:S04]  /*11e0*/  LDC.64 R8, c[0x0][0x390] ;  /* 0x0000e400ff087b82 */ /* 0x000f280000000a00 */
[----:B------:R-:W3:Y:S01]  /*11f0*/  LDG.E R4, desc[UR10][R10.64] ;  /* 0x0000000a0a047981 */ /* 0x000ee2000c1e1900 */
[----:B0-----:R-:W-:-:S06]  /*1200*/  IMAD.WIDE R6, R16, 0x4, R6 ;  /* 0x0000000410067825 */ /* 0x001fcc00078e0206 */
[----:B------:R-:W3:Y:S01]  /*1210*/  LDG.E R7, desc[UR10][R6.64] ;  /* 0x0000000a06077981 */ /* 0x000ee2000c1e1900 */
[----:B-12---:R-:W-:-:S04]  /*1220*/  IMAD R19, R3, UR9, R16 ;  /* 0x0000000903137c24 */ /* 0x006fc8000f8e0210 */
[----:B----4-:R-:W-:-:S04]  /*1230*/  IMAD.WIDE R8, R19, 0x4, R8 ;  /* 0x0000000413087825 */ /* 0x010fc800078e0208 */
[----:B---3--:R-:W-:-:S05]  /*1240*/  FFMA R17, R4, R7, R17 ;  /* 0x0000000704117223 */ /* 0x008fca0000000011 */
[----:B------:R3:W-:Y:S04]  /*1250*/  STG.E desc[UR10][R14.64], R17 ;  /* 0x000000110e007986 */ /* 0x0007e8000c10190a */
[----:B------:R-:W2:Y:S04]  /*1260*/  LDG.E R4, desc[UR10][R10.64] ;  /* 0x0000000a0a047981 */ /* 0x000ea8000c1e1900 */
[----:B------:R-:W2:Y:S04]  /*1270*/  LDG.E R13, desc[UR10][R12.64] ;  /* 0x0000000a0c0d7981 */ /* 0x000ea8000c1e1900 */
[----:B------:R-:W2:Y:S02]  /*1280*/  LDG.E R19, desc[UR10][R8.64] ;  /* 0x0000000a08137981 */ /* 0x000ea4000c1e1900 */
[----:B--2---:R-:W-:-:S05]  /*1290*/  FFMA R19, R4, R13, R19 ;  /* 0x0000000d04137223 */ /* 0x004fca0000000013 */
[----:B------:R3:W-:Y:S02]  /*12a0*/  STG.E desc[UR10][R8.64], R19 ;  /* 0x0000001308007986 */ /* 0x0007e4000c10190a */
.L_x_1:
[----:B------:R-:W-:Y:S05]  /*12b0*/  BSYNC.RECONVERGENT B0 ;  /* 0x0000000000007941 */ /* 0x000fea0003800200 */
.L_x_0:
[----:B---3--:R-:W-:Y:S02]  /*12c0*/  MOV R8, UR6 ;  /* 0x0000000600087c02 */ /* 0x008fe40008000f00 */
[----:B------:R-:W-:Y:S02]  /*12d0*/  MOV R9, UR7 ;  /* 0x0000000700097c02 */ /* 0x000fe40008000f00 */
[----:B------:R-:W-:Y:S02]  /*12e0*/  MOV R6, UR6 ;  /* 0x0000000600067c02 */ /* 0x000fe40008000f00 */
[----:B0-----:R-:W-:Y:S01]  /*12f0*/  MOV R7, UR7 ;  /* 0x0000000700077c02 */ /* 0x001fe20008000f00 */
[----:B------:R-:W3:Y:S04]  /*1300*/  LDG.E R8, desc[UR10][R8.64+0x4] ;  /* 0x0000040a08087981 */ /* 0x000ee8000c1e1900 */
[----:B------:R-:W4:Y:S01]  /*1310*/  LDG.E R6, desc[UR10][R6.64] ;  /* 0x0000000a06067981 */ /* 0x000f22000c1e1900 */
[----:B------:R-:W-:-:S02]  /*1320*/  UISETP.NE.AND UP0, UPT, UR4, UR8, UPT ;  /* 0x000000080400728c */ /* 0x000fc4000bf05270 */
[----:B------:R-:W-:Y:S01]  /*1330*/  UIADD3 UR4, UPT, UPT, UR4, 0x1, URZ ;  /* 0x0000000104047890 */ /* 0x000fe2000fffe0ff */
[----:B------:R-:W-:Y:S01]  /*1340*/  BAR.SYNC.DEFER_BLOCKING 0x0 ;  /* 0x0000000000007b1d */ /* 0x000fe20000010000 */
[----:B---3--:R-:W-:Y:S02]  /*1350*/  R2UR UR7, R8 ;  /* 0x00000000080772ca */ /* 0x008fe400000e0000 */
[----:B----4-:R-:W-:-:S11]  /*1360*/  R2UR UR6, R6 ;  /* 0x00000000060672ca */ /* 0x010fd600000e0000 */
[----:B-12---:R-:W-:Y:S02]  /*1370*/  IMAD R14, R0, UR7, R5 ;  /* 0x00000007000e7c24 */ /* 0x006fe4000f8e0205 */
[----:B------:R-:W-:Y:S01]  /*1380*/  UIMAD UR5, UR6, UR7, UR5 ;  /* 0x00000007060572a4 */ /* 0x000fe2000f8e0205 */
[----:B------:R-:W-:Y:S11]  /*1390*/  BRA.U UP0, `(.L_x_6) ;  /* 0xffffffed00747547 */ /* 0x000ff6000b83ffff */
[----:B------:R-:W-:Y:S05]  /*13a0*/  EXIT ;  /* 0x000000000000794d */ /* 0x000fea0003800000 */
.L_x_7:
[----:B------:R-:W-:-:S00]  /*13b0*/  BRA `(.L_x_7) ;  /* 0xfffffffc00fc7947 */ /* 0x000fc0000383ffff */
[----:B------:R-:W-:-:S00]  /*13c0*/  NOP ;  /* 0x0000000000007918 */ /* 0x000fc00000000000 */
        /* <DEDUP_REMOVED lines=11> */
.L_x_23:


//--------------------- .text._Z23mlp_forward_cuda_kernelPfS_S_Piii --------------------------
	.section	.text._Z23mlp_forward_cuda_kernelPfS_S_Piii,"ax",@progbits
	.align	128
        .global         _Z23mlp_forward_cuda_kernelPfS_S_Piii
        .type           _Z23mlp_forward_cuda_kernelPfS_S_Piii,@function
        .size           _Z23mlp_forward_cuda_kernelPfS_S_Piii,(.L_x_22 - _Z23mlp_forward_cuda_kernelPfS_S_Piii)
        .other          _Z23mlp_forward_cuda_kernelPfS_S_Piii,@"STO_CUDA_ENTRY STV_DEFAULT"
_Z23mlp_forward_cuda_kernelPfS_S_Piii:
.text._Z23mlp_forward_cuda_kernelPfS_S_Piii:
[----:B------:R-:W-:Y:S08]  /*0000*/  LDC R1, c[0x0][0x37c] ;  /* 0x0000df00ff017b82 */ /* 0x000ff00000000800 */
[----:B------:R-:W0:Y:S08]  /*0010*/  LDC R0, c[0x0][0x3a0] ;  /* 0x0000e800ff007b82 */ /* 0x000e300000000800 */
[----:B------:R-:W1:Y:S08]  /*0020*/  S2UR UR8, SR_CTAID.X ;  /* 0x00000000000879c3 */ /* 0x000e700000002500 */
[----:B------:R-:W2:Y:S01]  /*0030*/  S2UR UR9, SR_CTAID.Y ;  /* 0x00000000000979c3 */ /* 0x000ea20000002600 */
[----:B0-----:R-:W-:-:S13]  /*0040*/  ISETP.GE.AND P0, PT, R0, 0x1, PT ;  /* 0x000000010000780c */ /* 0x001fda0003f06270 */
[----:B-12---:R-:W-:Y:S05]  /*0050*/  @!P0 EXIT ;  /* 0x000000000000894d */ /* 0x006fea0003800000 */
[----:B------:R-:W0:Y:S01]  /*0060*/  LDC.64 R4, c[0x0][0x398] ;  /* 0x0000e600ff047b82 */ /* 0x000e220000000a00 */
[----:B------:R-:W0:Y:S01]  /*0070*/  LDCU.64 UR6, c[0x0][0x358] ;  /* 0x00006b00ff0677ac */ /* 0x000e220008000a00 */
[----:B------:R-:W1:Y:S01]  /*0080*/  S2R R0, SR_TID.X ;  /* 0x0000000000007919 */ /* 0x000e620000002100 */
[----:B------:R-:W2:Y:S01]  /*0090*/  LDCU.64 UR4, c[0x0][0x388] ;  /* 0x00007100ff0477ac */ /* 0x000ea20008000a00 */
[----:B0-----:R0:W3:Y:S04]  /*00a0*/  LDG.E R4, desc[UR6][R4.64] ;  /* 0x0000000604047981 */ /* 0x0010e8000c1e1900 */
[----:B------:R-:W1:Y:S01]  /*00b0*/  LDC R3, c[0x0][0x360] ;  /* 0x0000d800ff037b82 */ /* 0x000e620000000800 */
[----:B------:R-:W-:Y:S01]  /*00c0*/  HFMA2 R8, -RZ, RZ, 0, 0 ;  /* 0x00000000ff087431 */ /* 0x000fe200000001ff */
[----:B--2---:R-:W-:Y:S01]  /*00d0*/  UIADD3 UR4, UP0, UPT, UR4, 0x10, URZ ;  /* 0x0000001004047890 */ /* 0x004fe2000ff1e0ff */
[----:B------:R-:W2:Y:S01]  /*00e0*/  S2R R2, SR_TID.Y ;  /* 0x0000000000027919 */ /* 0x000ea20000002200 */
[----:B------:R-:W-:-:S02]  /*00f0*/  MOV R17, RZ ;  /* 0x000000ff00117202 */ /* 0x000fc40000000f00 */
[----:B------:R-:W-:Y:S02]  /*0100*/  UIADD3.X UR5, UPT, UPT, URZ, UR5, URZ, UP0, !UPT ;  /* 0x00000005ff057290 */ /* 0x000fe400087fe4ff */
[----:B------:R-:W4:Y:S01]  /*0110*/  LDC R7, c[0x0][0x364] ;  /* 0x0000d900ff077b82 */ /* 0x000f220000000800 */
[----:B------:R-:W4:Y:S01]  /*0120*/  LDCU UR10, c[0x0][0x374] ;  /* 0x00006e80ff0a77ac */ /* 0x000f220008000800 */
[----:B0-----:R-:W-:Y:S02]  /*0130*/  IMAD.MOV.U32 R5, RZ, RZ, RZ ;  /* 0x000000ffff057224 */ /* 0x001fe400078e00ff */
[----:B-1----:R-:W-:Y:S02]  /*0140*/  IMAD R0, R3, UR8, R0 ;  /* 0x0000000803007c24 */ /* 0x002fe4000f8e0200 */
[C---:B----4-:R-:W-:Y:S02]  /*0150*/  IMAD R3, R7.reuse, UR10, RZ ;  /* 0x0000000a07037c24 */ /* 0x050fe4000f8e02ff */
[----:B--2---:R-:W-:-:S02]  /*0160*/  IMAD R2, R7, UR9, R2 ;  /* 0x0000000907027c24 */ /* 0x004fc4000f8e0202 */
[----:B------:R-:W-:Y:S02]  /*0170*/  HFMA2 R7, -RZ, RZ, 0, 0 ;  /* 0x00000000ff077431 */ /* 0x000fe400000001ff */
[----:B---3--:R-:W-:-:S07]  /*0180*/  IMAD R4, R3, R4, RZ ;  /* 0x0000000403047224 */ /* 0x008fce00078e02ff */
.L_x_16:
[----:B0-----:R-:W0:Y:S01]  /*0190*/  LDC.64 R10, c[0x0][0x398] ;  /* 0x0000e600ff0a7b82 */ /* 0x001e220000000a00 */
[----:B------:R-:W1:Y:S01]  /*01a0*/  LDCU UR8, c[0x0][0x3a4] ;  /* 0x00007480ff0877ac */ /* 0x000e620008000800 */
[----:B0-----:R-:W-:-:S05]  /*01b0*/  IMAD.WIDE.U32 R10, R8, 0x4, R10 ;  /* 0x00000004080a7825 */ /* 0x001fca00078e000a */
[----:B------:R-:W2:Y:S04]  /*01c0*/  LDG.E R21, desc[UR6][R10.64+0x4] ;  /* 0x000004060a157981 */ /* 0x000ea8000c1e1900 */
[----:B------:R0:W5:Y:S01]  /*01d0*/  LDG.E R6, desc[UR6][R10.64] ;  /* 0x000000060a067981 */ /* 0x000162000c1e1900 */
[----:B-1----:R-:W-:Y:S01]  /*01e0*/  ISETP.GE.AND P0, PT, R2, UR8, PT ;  /* 0x0000000802007c0c */ /* 0x002fe2000bf06270 */
[----:B------:R-:W-:Y:S01]  /*01f0*/  BSSY.RECONVERGENT B0, `(.L_x_8) ;  /* 0x000009a000007945 */ /* 0x000fe20003800200 */
[----:B------:R-:W-:Y:S01]  /*0200*/  IADD3 R8, PT, PT, R8, 0x1, RZ ;  /* 0x0000000108087810 */ /* 0x000fe20007ffe0ff */
[----:B------:R-:W-:Y:S01]  /*0210*/  IMAD.MOV.U32 R9, RZ, RZ, R4 ;  /* 0x000000ffff097224 */ /* 0x000fe200078e0004 */
[----:B--2---:R-:W-:-:S13]  /*0220*/  ISETP.GE.OR P0, PT, R0, R21, P0 ;  /* 0x000000150000720c */ /* 0x004fda0000706670 */
[----:B0-----:R-:W-:Y:S05]  /*0230*/  @P0 BRA `(.L_x_9) ;  /* 0x0000000800540947 */ /* 0x001fea0003800000 */
[----:B------:R-:W0:Y:S01]  /*0240*/  LDC.64 R14, c[0x0][0x380] ;  /* 0x0000e000ff0e7b82 */ /* 0x000e220000000a00 */
[----:B------:R-:W-:-:S05]  /*0250*/  IADD3 R12, PT, PT, R0, R4, RZ ;  /* 0x00000004000c7210 */ /* 0x000fca0007ffe0ff */
[----:B------:R-:W-:-:S04]  /*0260*/  IMAD R13, R2, R21, R12 ;  /* 0x00000015020d7224 */ /* 0x000fc800078e020c */
[----:B0-----:R-:W-:-:S05]  /*0270*/  IMAD.WIDE R12, R13, 0x4, R14 ;  /* 0x000000040d0c7825 */ /* 0x001fca00078e020e */
[----:B------:R0:W5:Y:S02]  /*0280*/  LDG.E R25, desc[UR6][R12.64] ;  /* 0x000000060c197981 */ /* 0x000164000c1e1900 */
[----:B-----5:R-:W-:-:S13]  /*0290*/  ISETP.GE.AND P0, PT, R6, 0x1, PT ;  /* 0x000000010600780c */ /* 0x020fda0003f06270 */
[----:B0-----:R-:W-:Y:S05]  /*02a0*/  @!P0 BRA `(.L_x_10) ;  /* 0x0000000400a88947 */ /* 0x001fea0003800000 */
[----:B------:R-:W-:Y:S01]  /*02b0*/  ISETP.GE.U32.AND P1, PT, R6, 0x8, PT ;  /* 0x000000080600780c */ /* 0x000fe20003f26070 */
[-C--:B------:R-:W-:Y:S01]  /*02c0*/  IMAD R21, R2, R6.reuse, R17 ;  /* 0x0000000602157224 */ /* 0x080fe200078e0211 */
[----:B------:R-:W-:Y:S01]  /*02d0*/  LOP3.LUT R24, R6, 0x7, RZ, 0xc0, !PT ;  /* 0x0000000706187812 */ /* 0x000fe200078ec0ff */
[----:B------:R-:W-:Y:S01]  /*02e0*/  IMAD R23, R0, R6, R5 ;  /* 0x0000000600177224 */ /* 0x000fe200078e0205 */
[----:B------:R-:W-:Y:S02]  /*02f0*/  MOV R20, RZ ;  /* 0x000000ff00147202 */ /* 0x000fe40000000f00 */
[----:B------:R-:W-:-:S07]  /*0300*/  ISETP.NE.AND P0, PT, R24, RZ, PT ;  /* 0x000000ff1800720c */ /* 0x000fce0003f05270 */
[----:B------:R-:W-:Y:S06]  /*0310*/  @!P1 BRA `(.L_x_11) ;  /* 0x0000000000b49947 */ /* 0x000fec0003800000 */
[----:B------:R-:W-:Y:S01]  /*0320*/  LOP3.LUT R20, R6, 0x7ffffff8, RZ, 0xc0, !PT ;  /* 0x7ffffff806147812 */ /* 0x000fe200078ec0ff */
[----:B------:R-:W-:Y:S01]  /*0330*/  IMAD.MOV.U32 R29, RZ, RZ, R23 ;  /* 0x000000ffff1d7224 */ /* 0x000fe200078e0017 */
[----:B------:R-:W-:Y:S02]  /*0340*/  MOV R27, R21 ;  /* 0x00000015001b7202 */ /* 0x000fe40000000f00 */
[----:B------:R-:W-:-:S07]  /*0350*/  IADD3 R22, PT, PT, -R20, RZ, RZ ;  /* 0x000000ff14167210 */ /* 0x000fce0007ffe1ff */
.L_x_12:
[----:B------:R-:W-:Y:S01]  /*0360*/  MOV R17, UR5 ;  /* 0x0000000500117c02 */ /* 0x000fe20008000f00 */
[----:B------:R-:W-:Y:S02]  /*0370*/  IMAD.U32 R16, RZ, RZ, UR4 ;  /* 0x00000004ff107e24 */ /* 0x000fe4000f8e00ff */
[----:B------:R-:W-:-:S04]  /*0380*/  IMAD.WIDE R18, R27, 0x4, R14 ;  /* 0x000000041b127825 */ /* 0x000fc800078e020e */
[----:B------:R-:W-:Y:S01]  /*0390*/  IMAD.WIDE R16, R29, 0x4, R16 ;  /* 0x000000041d107825 */ /* 0x000fe200078e0210 */
[----:B------:R-:W2:Y:S04]  /*03a0*/  LDG.E R26, desc[UR6][R18.64] ;  /* 0x00000006121a7981 */ /* 0x000ea8000c1e1900 */
[----:B------:R-:W2:Y:S02]  /*03b0*/  LDG.E R28, desc[UR6][R16.64+-0x10] ;  /* 0xfffff006101c7981 */ /* 0x000ea4000c1e1900 */
[----:B0-2---:R-:W-:-:S05]  /*03c0*/  FFMA R25, R26, R28, R25 ;  /* 0x0000001c1a197223 */ /* 0x005fca0000000019 */
[----:B------:R0:W-:Y:S04]  /*03d0*/  STG.E desc[UR6][R12.64], R25 ;  /* 0x000000190c007986 */ /* 0x0001e8000c101906 */
[----:B------:R-:W2:Y:S04]  /*03e0*/  LDG.E R26, desc[UR6][R18.64+0x4] ;  /* 0x00000406121a7981 */ /* 0x000ea8000c1e1900 */
[----:B------:R-:W2:Y:S02]  /*03f0*/  LDG.E R28, desc[UR6][R16.64+-0xc] ;  /* 0xfffff406101c7981 */ /* 0x000ea4000c1e1900 */
[----:B--2---:R-:W-:-:S05]  /*0400*/  FFMA R26, R26, R28, R25 ;  /* 0x0000001c1a1a7223 */ /* 0x004fca0000000019 */
[----:B------:R1:W-:Y:S04]  /*0410*/  STG.E desc[UR6][R12.64], R26 ;  /* 0x0000001a0c007986 */ /* 0x0003e8000c101906 */
[----:B------:R-:W2:Y:S04]  /*0420*/  LDG.E R28, desc[UR6][R18.64+0x8] ;  /* 0x00000806121c7981 */ /* 0x000ea8000c1e1900 */
[----:B0-----:R-:W2:Y:S02]  /*0430*/  LDG.E R25, desc[UR6][R16.64+-0x8] ;  /* 0xfffff80610197981 */ /* 0x001ea4000c1e1900 */
[----:B--2---:R-:W-:-:S05]  /*0440*/  FFMA R28, R28, R25, R26 ;  /* 0x000000191c1c7223 */ /* 0x004fca000000001a */
[----:B------:R0:W-:Y:S04]  /*0450*/  STG.E desc[UR6][R12.64], R28 ;  /* 0x0000001c0c007986 */ /* 0x0001e8000c101906 */
[----:B------:R-:W2:Y:S04]  /*0460*/  LDG.E R25, desc[UR6][R18.64+0xc] ;  /* 0x00000c0612197981 */ /* 0x000ea8000c1e1900 */
[----:B-1----:R-:W2:Y:S02]  /*0470*/  LDG.E R26, desc[UR6][R16.64+-0x4] ;  /* 0xfffffc06101a7981 */ /* 0x002ea4000c1e1900 */
[----:B--2---:R-:W-:-:S05]  /*0480*/  FFMA R25, R25, R26, R28 ;  /* 0x0000001a19197223 */ /* 0x004fca000000001c */
[----:B------:R1:W-:Y:S04]  /*0490*/  STG.E desc[UR6][R12.64], R25 ;  /* 0x000000190c007986 */ /* 0x0003e8000c101906 */
[----:B------:R-:W2:Y:S04]  /*04a0*/  LDG.E R26, desc[UR6][R18.64+0x10] ;  /* 0x00001006121a7981 */ /* 0x000ea8000c1e1900 */
[----:B0-----:R-:W2:Y:S02]  /*04b0*/  LDG.E R28, desc[UR6][R16.64] ;  /* 0x00000006101c7981 */ /* 0x001ea4000c1e1900 */
[----:B--2---:R-:W-:-:S05]  /*04c0*/  FFMA R26, R26, R28, R25 ;  /* 0x0000001c1a1a7223 */ /* 0x004fca0000000019 */
[----:B------:R0:W-:Y:S04]  /*04d0*/  STG.E desc[UR6][R12.64], R26 ;  /* 0x0000001a0c007986 */ /* 0x0001e8000c101906 */
[----:B-1----:R-:W2:Y:S04]  /*04e0*/  LDG.E R25, desc[UR6][R18.64+0x14] ;  /* 0x0000140612197981 */ /* 0x002ea8000c1e1900 */
[----:B------:R-:W2:Y:S02]  /*04f0*/  LDG.E R28, desc[UR6][R16.64+0x4] ;  /* 0x00000406101c7981 */ /* 0x000ea4000c1e1900 */
[----:B--2---:R-:W-:-:S05]  /*0500*/  FFMA R28, R25, R28, R26 ;  /* 0x0000001c191c7223 */ /* 0x004fca000000001a */
[----:B------:R1:W-:Y:S04]  /*0510*/  STG.E desc[UR6][R12.64], R28 ;  /* 0x0000001c0c007986 */ /* 0x0003e8000c101906 */
[----:B------:R-:W2:Y:S04]  /*0520*/  LDG.E R25, desc[UR6][R18.64+0x18] ;  /* 0x0000180612197981 */ /* 0x000ea8000c1e1900 */
[----:B0-----:R-:W2:Y:S02]  /*0530*/  LDG.E R26, desc[UR6][R16.64+0x8] ;  /* 0x00000806101a7981 */ /* 0x001ea4000c1e1900 */
[----:B--2---:R-:W-:-:S05]  /*0540*/  FFMA R25, R25, R26, R28 ;  /* 0x0000001a19197223 */ /* 0x004fca000000001c */
[----:B------:R0:W-:Y:S04]  /*0550*/  STG.E desc[UR6][R12.64], R25 ;  /* 0x000000190c007986 */ /* 0x0001e8000c101906 */
[----:B------:R-:W0:Y:S04]  /*0560*/  LDG.E R26, desc[UR6][R18.64+0x1c] ;  /* 0x00001c06121a7981 */ /* 0x000e28000c1e1900 */
[----:B-1----:R-:W0:Y:S01]  /*0570*/  LDG.E R28, desc[UR6][R16.64+0xc] ;  /* 0x00000c06101c7981 */ /* 0x002e22000c1e1900 */
[----:B------:R-:W-:Y:S01]  /*0580*/  IADD3 R22, PT, PT, R22, 0x8, RZ ;  /* 0x0000000816167810 */ /* 0x000fe20007ffe0ff */
[----:B------:R-:W-:Y:S01]  /*0590*/  VIADD R27, R27, 0x8 ;  /* 0x000000081b1b7836 */ /* 0x000fe20000000000 */
[----:B------:R-:W-:-:S02]  /*05a0*/  IADD3 R29, PT, PT, R29, 0x8, RZ ;  /* 0x000000081d1d7810 */ /* 0x000fc40007ffe0ff */
[----:B------:R-:W-:Y:S01]  /*05b0*/  ISETP.NE.AND P1, PT, R22, RZ, PT ;  /* 0x000000ff1600720c */ /* 0x000fe20003f25270 */
[----:B0-----:R-:W-:-:S05]  /*05c0*/  FFMA R25, R26, R28, R25 ;  /* 0x0000001c1a197223 */ /* 0x001fca0000000019 */
[----:B------:R0:W-:Y:S07]  /*05d0*/  STG.E desc[UR6][R12.64], R25 ;  /* 0x000000190c007986 */ /* 0x0001ee000c101906 */
[----:B------:R-:W-:Y:S05]  /*05e0*/  @P1 BRA `(.L_x_12) ;  /* 0xfffffffc005c1947 */ /* 0x000fea000383ffff */
.L_x_11:
[----:B------:R-:W-:Y:S05]  /*05f0*/  @!P0 BRA `(.L_x_10) ;  /* 0x0000000000d48947 */ /* 0x000fea0003800000 */
[----:B------:R-:W-:Y:S02]  /*0600*/  ISETP.GE.U32.AND P0, PT, R24, 0x4, PT ;  /* 0x000000041800780c */ /* 0x000fe40003f06070 */
[----:B------:R-:W-:-:S04]  /*0610*/  LOP3.LUT R26, R6, 0x3, RZ, 0xc0, !PT ;  /* 0x00000003061a7812 */ /* 0x000fc800078ec0ff */
[----:B------:R-:W-:-:S07]  /*0620*/  ISETP.NE.AND P1, PT, R26, RZ, PT ;  /* 0x000000ff1a00720c */ /* 0x000fce0003f25270 */
[----:B------:R-:W-:Y:S06]  /*0630*/  @!P0 BRA `(.L_x_13) ;  /* 0x0000000000588947 */ /* 0x000fec0003800000 */
[----:B------:R-:W1:Y:S01]  /*0640*/  LDC.64 R16, c[0x0][0x388] ;  /* 0x0000e200ff107b82 */ /* 0x000e620000000a00 */
[----:B------:R-:W-:Y:S01]  /*0650*/  IADD3 R19, PT, PT, R21, R20, RZ ;  /* 0x0000001415137210 */ /* 0x000fe20007ffe0ff */
[----:B------:R-:W-:-:S04]  /*0660*/  IMAD.IADD R27, R23, 0x1, R20 ;  /* 0x00000001171b7824 */ /* 0x000fc800078e0214 */
[----:B------:R-:W-:-:S05]  /*0670*/  IMAD.WIDE R18, R19, 0x4, R14 ;  /* 0x0000000413127825 */ /* 0x000fca00078e020e */
[----:B------:R-:W0:Y:S01]  /*0680*/  LDG.E R22, desc[UR6][R18.64] ;  /* 0x0000000612167981 */ /* 0x000e22000c1e1900 */
[----:B-1----:R-:W-:-:S05]  /*0690*/  IMAD.WIDE R16, R27, 0x4, R16 ;  /* 0x000000041b107825 */ /* 0x002fca00078e0210 */
[----:B------:R-:W0:Y:S02]  /*06a0*/  LDG.E R24, desc[UR6][R16.64] ;  /* 0x0000000610187981 */ /* 0x000e24000c1e1900 */
[----:B0-----:R-:W-:-:S05]  /*06b0*/  FFMA R25, R22, R24, R25 ;  /* 0x0000001816197223 */ /* 0x001fca0000000019 */
[----:B------:R0:W-:Y:S04]  /*06c0*/  STG.E desc[UR6][R12.64], R25 ;  /* 0x000000190c007986 */ /* 0x0001e8000c101906 */
[----:B------:R-:W2:Y:S04]  /*06d0*/  LDG.E R22, desc[UR6][R18.64+0x4] ;  /* 0x0000040612167981 */ /* 0x000ea8000c1e1900 */
[----:B------:R-:W2:Y:S02]  /*06e0*/  LDG.E R24, desc[UR6][R16.64+0x4] ;  /* 0x0000040610187981 */ /* 0x000ea4000c1e1900 */
[----:B--2---:R-:W-:-:S05]  /*06f0*/  FFMA R27, R22, R24, R25 ;  /* 0x00000018161b7223 */ /* 0x004fca0000000019 */
[----:B------:R1:W-:Y:S04]  /*0700*/  STG.E desc[UR6][R12.64], R27 ;  /* 0x0000001b0c007986 */ /* 0x0003e8000c101906 */
[----:B------:R-:W2:Y:S04]  /*0710*/  LDG.E R22, desc[UR6][R18.64+0x8] ;  /* 0x0000080612167981 */ /* 0x000ea8000c1e1900 */
[----:B------:R-:W2:Y:S02]  /*0720*/  LDG.E R24, desc[UR6][R16.64+0x8] ;  /* 0x0000080610187981 */ /* 0x000ea4000c1e1900 */
[----:B--2---:R-:W-:-:S05]  /*0730*/  FFMA R29, R22, R24, R27 ;  /* 0x00000018161d7223 */ /* 0x004fca000000001b */
[----:B------:R1:W-:Y:S04]  /*0740*/  STG.E desc[UR6][R12.64], R29 ;  /* 0x0000001d0c007986 */ /* 0x0003e8000c101906 */
[----:B------:R-:W0:Y:S04]  /*0750*/  LDG.E R22, desc[UR6][R18.64+0xc] ;  /* 0x00000c0612167981 */ /* 0x000e28000c1e1900 */
[----:B------:R-:W0:Y:S01]  /*0760*/  LDG.E R24, desc[UR6][R16.64+0xc] ;  /* 0x00000c0610187981 */ /* 0x000e22000c1e1900 */
[----:B------:R-:W-:Y:S01]  /*0770*/  IADD3 R20, PT, PT, R20, 0x4, RZ ;  /* 0x0000000414147810 */ /* 0x000fe20007ffe0ff */
[----:B0-----:R-:W-:-:S05]  /*0780*/  FFMA R25, R22, R24, R29 ;  /* 0x0000001816197223 */ /* 0x001fca000000001d */
[----:B------:R1:W-:Y:S02]  /*0790*/  STG.E desc[UR6][R12.64], R25 ;  /* 0x000000190c007986 */ /* 0x0003e4000c101906 */
.L_x_13:
[----:B------:R-:W-:Y:S05]  /*07a0*/  @!P1 BRA `(.L_x_10) ;  /* 0x0000000000689947 */ /* 0x000fea0003800000 */
[----:B------:R-:W-:-:S13]  /*07b0*/  ISETP.NE.AND P0, PT, R26, 0x1, PT ;  /* 0x000000011a00780c */ /* 0x000fda0003f05270 */
[----:B------:R-:W2:Y:S01]  /*07c0*/  @P0 LDC.64 R18, c[0x0][0x388] ;  /* 0x0000e200ff120b82 */ /* 0x000ea20000000a00 */
[-C--:B------:R-:W-:Y:S02]  /*07d0*/  @P0 IADD3 R17, PT, PT, R21, R20.reuse, RZ ;  /* 0x0000001415110210 */ /* 0x080fe40007ffe0ff */
[----:B-1----:R-:W-:-:S03]  /*07e0*/  @P0 IADD3 R27, PT, PT, R23, R20, RZ ;  /* 0x00000014171b0210 */ /* 0x002fc60007ffe0ff */
[----:B------:R-:W-:-:S05]  /*07f0*/  @P0 IMAD.WIDE R16, R17, 0x4, R14 ;  /* 0x0000000411100825 */ /* 0x000fca00078e020e */
[----:B------:R-:W3:Y:S01]  /*0800*/  @P0 LDG.E R22, desc[UR6][R16.64] ;  /* 0x0000000610160981 */ /* 0x000ee2000c1e1900 */
[----:B--2---:R-:W-:-:S05]  /*0810*/  @P0 IMAD.WIDE R18, R27, 0x4, R18 ;  /* 0x000000041b120825 */ /* 0x004fca00078e0212 */
[----:B------:R-:W3:Y:S01]  /*0820*/  @P0 LDG.E R29, desc[UR6][R18.64] ;  /* 0x00000006121d0981 */ /* 0x000ee2000c1e1900 */
[----:B------:R-:W-:-:S04]  /*0830*/  LOP3.LUT R6, R6, 0x1, RZ, 0xc0, !PT ;  /* 0x0000000106067812 */ /* 0x000fc800078ec0ff */
[----:B------:R-:W-:-:S13]  /*0840*/  ISETP.NE.U32.AND P1, PT, R6, 0x1, PT ;  /* 0x000000010600780c */ /* 0x000fda0003f25070 */
[----:B------:R-:W1:Y:S01]  /*0850*/  @!P1 LDC.64 R26, c[0x0][0x388] ;  /* 0x0000e200ff1a9b82 */ /* 0x000e620000000a00 */
[----:B---3--:R-:W-:-:S05]  /*0860*/  @P0 FFMA R29, R22, R29, R25 ;  /* 0x0000001d161d0223 */ /* 0x008fca0000000019 */
[----:B------:R-:W-:Y:S04]  /*0870*/  @P0 STG.E desc[UR6][R12.64], R29 ;  /* 0x0000001d0c000986 */ /* 0x000fe8000c101906 */
[----:B------:R-:W0:Y:S04]  /*0880*/  @P0 LDG.E R22, desc[UR6][R16.64+0x4] ;  /* 0x0000040610160981 */ /* 0x000e28000c1e1900 */
[----:B------:R-:W0:Y:S01]  /*0890*/  @P0 LDG.E R24, desc[UR6][R18.64+0x4] ;  /* 0x0000040612180981 */ /* 0x000e22000c1e1900 */
[----:B------:R-:W-:-:S05]  /*08a0*/  @P0 VIADD R20, R20, 0x2 ;  /* 0x0000000214140836 */ /* 0x000fca0000000000 */
[-C--:B------:R-:W-:Y:S02]  /*08b0*/  @!P1 IADD3 R21, PT, PT, R21, R20.reuse, RZ ;  /* 0x0000001415159210 */ /* 0x080fe40007ffe0ff */
[----:B------:R-:W-:-:S03]  /*08c0*/  @!P1 IADD3 R23, PT, PT, R23, R20, RZ ;  /* 0x0000001417179210 */ /* 0x000fc60007ffe0ff */
[----:B------:R-:W-:-:S04]  /*08d0*/  @!P1 IMAD.WIDE R14, R21, 0x4, R14 ;  /* 0x00000004150e9825 */ /* 0x000fc800078e020e */
[----:B-1----:R-:W-:-:S04]  /*08e0*/  @!P1 IMAD.WIDE R26, R23, 0x4, R26 ;  /* 0x00000004171a9825 */ /* 0x002fc800078e021a */
[----:B0-----:R-:W-:-:S05]  /*08f0*/  @P0 FFMA R25, R22, R24, R29 ;  /* 0x0000001816190223 */ /* 0x001fca000000001d */
[----:B------:R0:W-:Y:S04]  /*0900*/  @P0 STG.E desc[UR6][R12.64], R25 ;  /* 0x000000190c000986 */ /* 0x0001e8000c101906 */
[----:B------:R-:W0:Y:S04]  /*0910*/  @!P1 LDG.E R14, desc[UR6][R14.64] ;  /* 0x000000060e0e9981 */ /* 0x000e28000c1e1900 */
[----:B------:R-:W0:Y:S02]  /*0920*/  @!P1 LDG.E R26, desc[UR6][R26.64] ;  /* 0x000000061a1a9981 */ /* 0x000e24000c1e1900 */
[----:B0-----:R-:W-:-:S05]  /*0930*/  @!P1 FFMA R25, R14, R26, R25 ;  /* 0x0000001a0e199223 */ /* 0x001fca0000000019 */
[----:B------:R2:W-:Y:S02]  /*0940*/  @!P1 STG.E desc[UR6][R12.64], R25 ;  /* 0x000000190c009986 */ /* 0x0005e4000c101906 */
.L_x_10:
[----:B------:R-:W3:Y:S01]  /*0950*/  LDC.64 R14, c[0x0][0x390] ;  /* 0x0000e400ff0e7b82 */ /* 0x000ee20000000a00 */
[----:B------:R-:W-:-:S05]  /*0960*/  IADD3 R17, PT, PT, R0, R7, RZ ;  /* 0x0000000700117210 */ /* 0x000fca0007ffe0ff */
[----:B---3--:R-:W-:-:S06]  /*0970*/  IMAD.WIDE R14, R17, 0x4, R14 ;  /* 0x00000004110e7825 */ /* 0x008fcc00078e020e */
[----:B------:R-:W0:Y:S01]  /*0980*/  LDG.E R14, desc[UR6][R14.64] ;  /* 0x000000060e0e7981 */ /* 0x000e22000c1e1900 */
[----:B------:R-:W-:Y:S02]  /*0990*/  HFMA2 R17, -RZ, RZ, 3.7421875, 0 ;  /* 0x437c0000ff117431 */ /* 0x000fe400000001ff */
[----:B------:R-:W-:Y:S01]  /*09a0*/  IMAD.MOV.U32 R6, RZ, RZ, 0x3bbb989d ;  /* 0x3bbb989dff067424 */ /* 0x000fe200078e00ff */
[----:B------:R-:W-:Y:S01]  /*09b0*/  BSSY.RECONVERGENT B1, `(.L_x_14) ;  /* 0x0000019000017945 */ /* 0x000fe20003800200 */
[----:B012---:R-:W-:-:S04]  /*09c0*/  FADD R25, R14, R25 ;  /* 0x000000190e197221 */ /* 0x007fc80000000000 */
[----:B------:R-:W-:-:S04]  /*09d0*/  FFMA.SAT R6, R25, -R6, 0.5 ;  /* 0x3f00000019067423 */ /* 0x000fc80000002806 */
[----:B------:R-:W-:-:S04]  /*09e0*/  FFMA.RM R6, R6, R17, 12582913 ;  /* 0x4b40000106067423 */ /* 0x000fc80000004011 */
[C---:B------:R-:W-:Y:S01]  /*09f0*/  FADD R16, R6.reuse, -12583039 ;  /* 0xcb40007f06107421 */ /* 0x040fe20000000000 */
[----:B------:R-:W-:-:S03]  /*0a00*/  SHF.L.U32 R6, R6, 0x17, RZ ;  /* 0x0000001706067819 */ /* 0x000fc600000006ff */
[----:B------:R-:W-:-:S04]  /*0a10*/  FFMA R16, R25, -1.4426950216293334961, -R16 ;  /* 0xbfb8aa3b19107823 */ /* 0x000fc80000000810 */
[----:B------:R-:W-:-:S06]  /*0a20*/  FFMA R25, R25, -1.925963033500011079e-08, R16 ;  /* 0xb2a5706019197823 */ /* 0x000fcc0000000010 */
[----:B------:R-:W0:Y:S02]  /*0a30*/  MUFU.EX2 R25, R25 ;  /* 0x0000001900197308 */ /* 0x000e240000000800 */
[----:B0-----:R-:W-:-:S06]  /*0a40*/  FMUL R6, R6, R25 ;  /* 0x0000001906067220 */ /* 0x001fcc0000400000 */
[----:B------:R-:W0:Y:S02]  /*0a50*/  F2F.F64.F32 R14, R6 ;  /* 0x00000006000e7310 */ /* 0x000e240000201800 */
[----:B0-----:R-:W-:-:S06]  /*0a60*/  DADD R14, R14, 1 ;  /* 0x3ff000000e0e7429 */ /* 0x001fcc0000000000 */
[----:B------:R-:W0:Y:S04]  /*0a70*/  MUFU.RCP64H R17, R15 ;  /* 0x0000000f00117308 */ /* 0x000e280000001800 */
[----:B------:R-:W-:-:S04]  /*0a80*/  IADD3 R16, PT, PT, R15, 0x300402, RZ ;  /* 0x003004020f107810 */ /* 0x000fc80007ffe0ff */
[----:B------:R-:W-:Y:S02]  /*0a90*/  FSETP.GEU.AND P0, PT, |R16|, 5.8789094863358348022e-39, PT ;  /* 0x004004021000780b */ /* 0x000fe40003f0e200 */
[----:B0-----:R-:W-:-:S08]  /*0aa0*/  DFMA R18, -R14, R16, 1 ;  /* 0x3ff000000e12742b */ /* 0x001fd00000000110 */
[----:B------:R-:W-:-:S08]  /*0ab0*/  DFMA R18, R18, R18, R18 ;  /* 0x000000121212722b */ /* 0x000fd00000000012 */
[----:B------:R-:W-:-:S08]  /*0ac0*/  DFMA R18, R16, R18, R16 ;  /* 0x000000121012722b */ /* 0x000fd00000000010 */
[----:B------:R-:W-:-:S08]  /*0ad0*/  DFMA R20, -R14, R18, 1 ;  /* 0x3ff000000e14742b */ /* 0x000fd00000000112 */
[----:B------:R-:W-:Y:S01]  /*0ae0*/  DFMA R18, R18, R20, R18 ;  /* 0x000000141212722b */ /* 0x000fe20000000012 */
[----:B------:R-:W-:Y:S10]  /*0af0*/  @P0 BRA `(.L_x_15) ;  /* 0x0000000000100947 */ /* 0x000ff40003800000 */
[----:B------:R-:W-:Y:S02]  /*0b00*/  LOP3.LUT R21, R15, 0x7fffffff, RZ, 0xc0, !PT ;  /* 0x7fffffff0f157812 */ /* 0x000fe400078ec0ff */
[----:B------:R-:W-:-:S03]  /*0b10*/  MOV R6, 0xb40 ;  /* 0x00000b4000067802 */ /* 0x000fc60000000f00 */
[----:B------:R-:W-:-:S07]  /*0b20*/  VIADD R21, R21, 0xfff00000 ;  /* 0xfff0000015157836 */ /* 0x000fce0000000000 */
[----:B------:R-:W-:Y:S05]  /*0b30*/  CALL.REL.NOINC `($__internal_0_$__cuda_sm20_dblrcp_rn_slowpath_v3) ;  /* 0x00000000003c7944 */ /* 0x000fea0003c00000 */
.L_x_15:
[----:B------:R-:W-:Y:S05]  /*0b40*/  BSYNC.RECONVERGENT B1 ;  /* 0x0000000000017941 */ /* 0x000fea0003800200 */
.L_x_14:
[----:B------:R-:W0:Y:S02]  /*0b50*/  F2F.F32.F64 R19, R18 ;  /* 0x0000001200137310 */ /* 0x000e240000301000 */
[----:B0-----:R0:W-:Y:S04]  /*0b60*/  STG.E desc[UR6][R12.64], R19 ;  /* 0x000000130c007986 */ /* 0x0011e8000c101906 */
[----:B------:R0:W5:Y:S04]  /*0b70*/  LDG.E R21, desc[UR6][R10.64+0x4] ;  /* 0x000004060a157981 */ /* 0x000168000c1e1900 */
[----:B------:R0:W5:Y:S02]  /*0b80*/  LDG.E R6, desc[UR6][R10.64] ;  /* 0x000000060a067981 */ /* 0x000164000c1e1900 */
.L_x_9:
[----:B------:R-:W-:Y:S05]  /*0b90*/  BSYNC.RECONVERGENT B0 ;  /* 0x0000000000007941 */ /* 0x000fea0003800200 */
.L_x_8:
[----:B------:R-:W1:Y:S01]  /*0ba0*/  LDCU UR8, c[0x0][0x3a0] ;  /* 0x00007400ff0877ac */ /* 0x000e620008000800 */
[----:B-----5:R-:W-:Y:S01]  /*0bb0*/  IMAD R5, R6, R21, R5 ;  /* 0x0000001506057224 */ /* 0x020fe200078e0205 */
[----:B------:R-:W-:Y:S01]  /*0bc0*/  IADD3 R7, PT, PT, R21, R7, RZ ;  /* 0x0000000715077210 */ /* 0x000fe20007ffe0ff */
[----:B------:R-:W-:Y:S01]  /*0bd0*/  IMAD R4, R3, R21, R4 ;  /* 0x0000001503047224 */ /* 0x000fe200078e0204 */
[----:B------:R-:W-:Y:S01]  /*0be0*/  MOV R17, R9 ;  /* 0x0000000900117202 */ /* 0x000fe20000000f00 */
[----:B------:R-:W-:Y:S01]  /*0bf0*/  BAR.SYNC.DEFER_BLOCKING 0x0 ;  /* 0x0000000000007b1d */ /* 0x000fe20000010000 */
[----:B-1----:R-:W-:-:S13]  /*0c00*/  ISETP.NE.AND P0, PT, R8, UR8, PT ;  /* 0x0000000808007c0c */ /* 0x002fda000bf05270 */
[----:B------:R-:W-:Y:S05]  /*0c10*/  @P0 BRA `(.L_x_16) ;  /* 0xfffffff4005c0947 */ /* 0x000fea000383ffff */
[----:B------:R-:W-:Y:S05]  /*0c20*/  EXIT ;  /* 0x000000000000794d */ /* 0x000fea0003800000 */
        .weak           $__internal_0_$__cuda_sm20_dblrcp_rn_slowpath_v3
        .type           $__internal_0_$__cuda_sm20_dblrcp_rn_slowpath_v3,@function
        .size           $__internal_0_$__cuda_sm20_dblrcp_rn_slowpath_v3,(.L_x_22 - $__internal_0_$__cuda_sm20_dblrcp_rn_slowpath_v3)
$__internal_0_$__cuda_sm20_dblrcp_rn_slowpath_v3:
[----:B------:R-:W-:Y:S01]  /*0c30*/  DSETP.GTU.AND P0, PT, |R14|, +INF , PT ;  /* 0x7ff000000e00742a */ /* 0x000fe20003f0c200 */
[----:B------:R-:W-:-:S13]  /*0c40*/  BSSY.RECONVERGENT B2, `(.L_x_17) ;  /* 0x0000024000027945 */ /* 0x000fda0003800200 */
[----:B------:R-:W-:Y:S05]  /*0c50*/  @P0 BRA `(.L_x_18) ;  /* 0x0000000000800947 */ /* 0x000fea0003800000 */
[----:B------:R-:W-:-:S04]  /*0c60*/  LOP3.LUT R16, R15, 0x7fffffff, RZ, 0xc0, !PT ;  /* 0x7fffffff0f107812 */ /* 0x000fc800078ec0ff */
[----:B------:R-:W-:-:S04]  /*0c70*/  IADD3 R17, PT, PT, R16, -0x1, RZ ;  /* 0xffffffff10117810 */ /* 0x000fc80007ffe0ff */
[----:B------:R-:W-:-:S13]  /*0c80*/  ISETP.GE.U32.AND P0, PT, R17, 0x7fefffff, PT ;  /* 0x7fefffff1100780c */ /* 0x000fda0003f06070 */
[----:B------:R-:W-:Y:S01]  /*0c90*/  @P0 LOP3.LUT R19, R15, 0x7ff00000, RZ, 0x3c, !PT ;  /* 0x7ff000000f130812 */ /* 0x000fe200078e3cff */
[----:B------:R-:W-:Y:S01]  /*0ca0*/  @P0 IMAD.MOV.U32 R18, RZ, RZ, RZ ;  /* 0x000000ffff120224 */ /* 0x000fe200078e00ff */
[----:B------:R-:W-:Y:S06]  /*0cb0*/  @P0 BRA `(.L_x_19) ;  /* 0x0000000000700947 */ /* 0x000fec0003800000 */
[----:B------:R-:W-:-:S13]  /*0cc0*/  ISETP.GE.U32.AND P0, PT, R16, 0x1000001, PT ;  /* 0x010000011000780c */ /* 0x000fda0003f06070 */
[----:B------:R-:W-:Y:S05]  /*0cd0*/  @!P0 BRA `(.L_x_20) ;  /* 0x0000000000388947 */ /* 0x000fea0003800000 */
[----:B------:R-:W-:Y:S02]  /*0ce0*/  IADD3 R17, PT, PT, R15, -0x3fe00000, RZ ;  /* 0xc02000000f117810 */ /* 0x000fe40007ffe0ff */
[----:B------:R-:W-:Y:S02]  /*0cf0*/  MOV R16, R14 ;  /* 0x0000000e00107202 */ /* 0x000fe40000000f00 */
[----:B------:R-:W0:Y:S01]  /*0d00*/  MUFU.RCP64H R19, R17 ;  /* 0x0000001100137308 */ /* 0x000e220000001800 */
[----:B------:R-:W-:-:S06]  /*0d10*/  MOV R18, R21 ;  /* 0x0000001500127202 */ /* 0x000fcc0000000f00 */
[----:B0-----:R-:W-:-:S08]  /*0d20*/  DFMA R20, -R16, R18, 1 ;  /* 0x3ff000001014742b */ /* 0x001fd00000000112 */
[----:B------:R-:W-:-:S08]  /*0d30*/  DFMA R20, R20, R20, R20 ;  /* 0x000000141414722b */ /* 0x000fd00000000014 */
[----:B------:R-:W-:-:S08]  /*0d40*/  DFMA R20, R18, R20, R18 ;  /* 0x000000141214722b */ /* 0x000fd00000000012 */
[----:B------:R-:W-:-:S08]  /*0d50*/  DFMA R18, -R16, R20, 1 ;  /* 0x3ff000001012742b */ /* 0x000fd00000000114 */
[----:B------:R-:W-:-:S08]  /*0d60*/  DFMA R18, R20, R18, R20 ;  /* 0x000000121412722b */ /* 0x000fd00000000014 */
[----:B------:R-:W-:-:S08]  /*0d70*/  DMUL R18, R18, 2.2250738585072013831e-308 ;  /* 0x0010000012127828 */ /* 0x000fd00000000000 */
[----:B------:R-:W-:-:S08]  /*0d80*/  DFMA R14, -R14, R18, 1 ;  /* 0x3ff000000e0e742b */ /* 0x000fd00000000112 */
[----:B------:R-:W-:-:S08]  /*0d90*/  DFMA R14, R14, R14, R14 ;  /* 0x0000000e0e0e722b */ /* 0x000fd0000000000e */
[----:B------:R-:W-:Y:S01]  /*0da0*/  DFMA R18, R18, R14, R18 ;  /* 0x0000000e1212722b */ /* 0x000fe20000000012 */
[----:B------:R-:W-:Y:S10]  /*0db0*/  BRA `(.L_x_19) ;  /* 0x0000000000307947 */ /* 0x000ff40003800000 */
.L_x_20:
[----:B------:R-:W-:Y:S01]  /*0dc0*/  DMUL R14, R14, 8.11296384146066816958e+31 ;  /* 0x469000000e0e7828 */ /* 0x000fe20000000000 */
[----:B------:R-:W-:-:S05]  /*0dd0*/  IMAD.MOV.U32 R16, RZ, RZ, R21 ;  /* 0x000000ffff107224 */ /* 0x000fca00078e0015 */
[----:B------:R-:W0:Y:S02]  /*0de0*/  MUFU.RCP64H R17, R15 ;  /* 0x0000000f00117308 */ /* 0x000e240000001800 */
[----:B0-----:R-:W-:-:S08]  /*0df0*/  DFMA R18, -R14, R16, 1 ;  /* 0x3ff000000e12742b */ /* 0x001fd00000000110 */
[----:B------:R-:W-:-:S08]  /*0e00*/  DFMA R18, R18, R18, R18 ;  /* 0x000000121212722b */ /* 0x000fd00000000012 */
[----:B------:R-:W-:-:S08]  /*0e10*/  DFMA R18, R16, R18, R16 ;  /* 0x000000121012722b */ /* 0x000fd00000000010 */
[----:B------:R-:W-:-:S08]  /*0e20*/  DFMA R16, -R14, R18, 1 ;  /* 0x3ff000000e10742b */ /* 0x000fd00000000112 */
[----:B------:R-:W-:-:S08]  /*0e30*/  DFMA R16, R18, R16, R18 ;  /* 0x000000101210722b */ /* 0x000fd00000000012 */
[----:B------:R-:W-:Y:S01]  /*0e40*/  DMUL R18, R16, 8.11296384146066816958e+31 ;  /* 0x4690000010127828 */ /* 0x000fe20000000000 */
[----:B------:R-:W-:Y:S10]  /*0e50*/  BRA `(.L_x_19) ;  /* 0x0000000000087947 */ /* 0x000ff40003800000 */
.L_x_18:
[----:B------:R-:W-:Y:S02]  /*0e60*/  LOP3.LUT R19, R15, 0x80000, RZ, 0xfc, !PT ;  /* 0x000800000f137812 */ /* 0x000fe400078efcff */
[----:B------:R-:W-:-:S07]  /*0e70*/  MOV R18, R14 ;  /* 0x0000000e00127202 */ /* 0x000fce0000000f00 */
.L_x_19:
[----:B------:R-:W-:Y:S05]  /*0e80*/  BSYNC.RECONVERGENT B2 ;  /* 0x0000000000027941 */ /* 0x000fea0003800200 */
.L_x_17:
[----:B------:R-:W-:Y:S01]  /*0e90*/  HFMA2 R15, -RZ, RZ, 0, 0 ;  /* 0x00000000ff0f7431 */ /* 0x000fe200000001ff */
[----:B------:R-:W-:-:S04]  /*0ea0*/  MOV R14, R6 ;  /* 0x00000006000e7202 */ /* 0x000fc80000000f00 */
[----:B------:R-:W-:Y:S05]  /*0eb0*/  RET.REL.NODEC R14 `(_Z23mlp_forward_cuda_kernelPfS_S_Piii) ;  /* 0xfffffff00e507950 */ /* 0x000fea0003c3ffff */
.L_x_21:
        /* <DEDUP_REMOVED lines=12> */
.L_x_22:


//--------------------- .nv.shared.reserved.0     --------------------------
	.section	.nv.shared.reserved.0,"aw",@nobits
	.weak		__nv_reservedSMEM_offset_0_alias
	.size		__nv_reservedSMEM_offset_0_alias, 0, 64
	.other		__nv_reservedSMEM_offset_0_alias,@"STO_CUDA_RESERVED_SHARED STV_DEFAULT"
__nv_reservedSMEM_offset_0_alias:
	.zero		0
	.zero		64


//--------------------- .nv.constant0._Z24mlp_backward_cuda_kernelPfS_S_S_Piiii --------------------------
	.section	.nv.constant0._Z24mlp_backward_cuda_kernelPfS_S_S_Piiii,"a",@progbits
	.sectionflags	@""
	.align	4
.nv.constant0._Z24mlp_backward_cuda_kernelPfS_S_S_Piiii:
	.zero		948


//--------------------- .nv.constant0._Z23mlp_forward_cuda_kernelPfS_S_Piii --------------------------
	.section	.nv.constant0._Z23mlp_forward_cuda_kernelPfS_S_Piii,"a",@progbits
	.sectionflags	@""
	.align	4
.nv.constant0._Z23mlp_forward_cuda_kernelPfS_S_Piii:
	.zero		936


//--------------------- SYMBOLS --------------------------

	.type		.nv.reservedSmem.offset0,@object
	.size		.nv.reservedSmem.offset0,0x4
